//
// Generated by NVIDIA NVVM Compiler
//
// Compiler Build ID: CL-36424714
// Cuda compilation tools, release 13.0, V13.0.88
// Based on NVVM 20.0.0
//

.version 9.0
.target sm_100
.address_size 64

	// .globl	_Z16matrix_transposePKfPfii
.extern .shared .align 16 .b8 smem[];

.visible .entry _Z16matrix_transposePKfPfii(
	.param .u64 .ptr .align 1 _Z16matrix_transposePKfPfii_param_0,
	.param .u64 .ptr .align 1 _Z16matrix_transposePKfPfii_param_1,
	.param .u32 _Z16matrix_transposePKfPfii_param_2,
	.param .u32 _Z16matrix_transposePKfPfii_param_3
)
{
	.reg .pred 	%p<4>;
	.reg .b32 	%r<15>;
	.reg .b32 	%f<2>;
	.reg .b64 	%rd<9>;

	ld.param.u64 	%rd1, [_Z16matrix_transposePKfPfii_param_0];
	ld.param.u64 	%rd2, [_Z16matrix_transposePKfPfii_param_1];
	ld.param.u32 	%r3, [_Z16matrix_transposePKfPfii_param_2];
	ld.param.u32 	%r5, [_Z16matrix_transposePKfPfii_param_3];
	mov.u32 	%r6, %ctaid.x;
	mov.u32 	%r7, %ntid.x;
	mov.u32 	%r8, %tid.x;
	mad.lo.s32 	%r1, %r6, %r7, %r8;
	mov.u32 	%r9, %ctaid.y;
	mov.u32 	%r10, %ntid.y;
	mov.u32 	%r11, %tid.y;
	mad.lo.s32 	%r12, %r9, %r10, %r11;
	setp.ge.s32 	%p1, %r1, %r3;
	setp.ge.s32 	%p2, %r12, %r5;
	or.pred  	%p3, %p1, %p2;
	@%p3 bra 	$L__BB0_2;
	cvta.to.global.u64 	%rd3, %rd1;
	cvta.to.global.u64 	%rd4, %rd2;
	mad.lo.s32 	%r13, %r5, %r1, %r12;
	mul.wide.s32 	%rd5, %r13, 4;
	add.s64 	%rd6, %rd3, %rd5;
	ld.global.f32 	%f1, [%rd6];
	mad.lo.s32 	%r14, %r3, %r12, %r1;
	mul.wide.s32 	%rd7, %r14, 4;
	add.s64 	%rd8, %rd4, %rd7;
	st.global.f32 	[%rd8], %f1;
$L__BB0_2:
	ret;

}
	// .globl	_Z15matrix_multiplyPKfS0_Pfiii
.visible .entry _Z15matrix_multiplyPKfS0_Pfiii(
	.param .u64 .ptr .align 1 _Z15matrix_multiplyPKfS0_Pfiii_param_0,
	.param .u64 .ptr .align 1 _Z15matrix_multiplyPKfS0_Pfiii_param_1,
	.param .u64 .ptr .align 1 _Z15matrix_multiplyPKfS0_Pfiii_param_2,
	.param .u32 _Z15matrix_multiplyPKfS0_Pfiii_param_3,
	.param .u32 _Z15matrix_multiplyPKfS0_Pfiii_param_4,
	.param .u32 _Z15matrix_multiplyPKfS0_Pfiii_param_5
)
{
	.reg .pred 	%p<13>;
	.reg .b32 	%r<46>;
	.reg .b32 	%f<68>;
	.reg .b64 	%rd<40>;

	ld.param.u64 	%rd5, [_Z15matrix_multiplyPKfS0_Pfiii_param_0];
	ld.param.u64 	%rd6, [_Z15matrix_multiplyPKfS0_Pfiii_param_1];
	ld.param.u64 	%rd4, [_Z15matrix_multiplyPKfS0_Pfiii_param_2];
	ld.param.u32 	%r22, [_Z15matrix_multiplyPKfS0_Pfiii_param_3];
	ld.param.u32 	%r23, [_Z15matrix_multiplyPKfS0_Pfiii_param_4];
	ld.param.u32 	%r21, [_Z15matrix_multiplyPKfS0_Pfiii_param_5];
	cvta.to.global.u64 	%rd1, %rd6;
	cvta.to.global.u64 	%rd2, %rd5;
	mov.u32 	%r24, %ctaid.x;
	mov.u32 	%r25, %ntid.x;
	mov.u32 	%r26, %tid.x;
	mad.lo.s32 	%r1, %r24, %r25, %r26;
	mov.u32 	%r27, %ctaid.y;
	mov.u32 	%r28, %ntid.y;
	mov.u32 	%r29, %tid.y;
	mad.lo.s32 	%r30, %r27, %r28, %r29;
	setp.ge.s32 	%p1, %r1, %r22;
	setp.ge.s32 	%p2, %r30, %r23;
	or.pred  	%p3, %p1, %p2;
	@%p3 bra 	$L__BB1_14;
	setp.lt.s32 	%p4, %r21, 1;
	mov.f32 	%f67, 0f00000000;
	@%p4 bra 	$L__BB1_13;
	mul.lo.s32 	%r3, %r21, %r1;
	and.b32  	%r4, %r21, 7;
	setp.lt.u32 	%p5, %r21, 8;
	mov.f32 	%f67, 0f00000000;
	mov.b32 	%r44, 0;
	@%p5 bra 	$L__BB1_5;
	and.b32  	%r44, %r21, 2147483640;
	neg.s32 	%r42, %r44;
	shl.b32 	%r7, %r23, 3;
	add.s64 	%rd3, %rd2, 16;
	mov.f32 	%f67, 0f00000000;
	mul.wide.s32 	%rd11, %r23, 4;
	mov.u32 	%r40, %r3;
	mov.u32 	%r41, %r30;
$L__BB1_4:
	.pragma "nounroll";
	mul.wide.s32 	%rd7, %r40, 4;
	add.s64 	%rd8, %rd3, %rd7;
	ld.global.f32 	%f17, [%rd8+-16];
	mul.wide.s32 	%rd9, %r41, 4;
	add.s64 	%rd10, %rd1, %rd9;
	ld.global.f32 	%f18, [%rd10];
	fma.rn.f32 	%f19, %f17, %f18, %f67;
	ld.global.f32 	%f20, [%rd8+-12];
	add.s64 	%rd12, %rd10, %rd11;
	ld.global.f32 	%f21, [%rd12];
	fma.rn.f32 	%f22, %f20, %f21, %f19;
	ld.global.f32 	%f23, [%rd8+-8];
	add.s64 	%rd13, %rd12, %rd11;
	ld.global.f32 	%f24, [%rd13];
	fma.rn.f32 	%f25, %f23, %f24, %f22;
	ld.global.f32 	%f26, [%rd8+-4];
	add.s64 	%rd14, %rd13, %rd11;
	ld.global.f32 	%f27, [%rd14];
	fma.rn.f32 	%f28, %f26, %f27, %f25;
	ld.global.f32 	%f29, [%rd8];
	add.s64 	%rd15, %rd14, %rd11;
	ld.global.f32 	%f30, [%rd15];
	fma.rn.f32 	%f31, %f29, %f30, %f28;
	ld.global.f32 	%f32, [%rd8+4];
	add.s64 	%rd16, %rd15, %rd11;
	ld.global.f32 	%f33, [%rd16];
	fma.rn.f32 	%f34, %f32, %f33, %f31;
	ld.global.f32 	%f35, [%rd8+8];
	add.s64 	%rd17, %rd16, %rd11;
	ld.global.f32 	%f36, [%rd17];
	fma.rn.f32 	%f37, %f35, %f36, %f34;
	ld.global.f32 	%f38, [%rd8+12];
	add.s64 	%rd18, %rd17, %rd11;
	ld.global.f32 	%f39, [%rd18];
	fma.rn.f32 	%f67, %f38, %f39, %f37;
	add.s32 	%r42, %r42, 8;
	add.s32 	%r41, %r41, %r7;
	add.s32 	%r40, %r40, 8;
	setp.ne.s32 	%p6, %r42, 0;
	@%p6 bra 	$L__BB1_4;
$L__BB1_5:
	setp.eq.s32 	%p7, %r4, 0;
	@%p7 bra 	$L__BB1_13;
	and.b32  	%r15, %r21, 3;
	setp.lt.u32 	%p8, %r4, 4;
	@%p8 bra 	$L__BB1_8;
	add.s32 	%r32, %r44, %r3;
	mul.wide.s32 	%rd19, %r32, 4;
	add.s64 	%rd20, %rd2, %rd19;
	ld.global.f32 	%f41, [%rd20];
	mad.lo.s32 	%r33, %r44, %r23, %r30;
	mul.wide.s32 	%rd21, %r33, 4;
	add.s64 	%rd22, %rd1, %rd21;
	ld.global.f32 	%f42, [%rd22];
	fma.rn.f32 	%f43, %f41, %f42, %f67;
	ld.global.f32 	%f44, [%rd20+4];
	mul.wide.s32 	%rd23, %r23, 4;
	add.s64 	%rd24, %rd22, %rd23;
	ld.global.f32 	%f45, [%rd24];
	fma.rn.f32 	%f46, %f44, %f45, %f43;
	ld.global.f32 	%f47, [%rd20+8];
	add.s64 	%rd25, %rd24, %rd23;
	ld.global.f32 	%f48, [%rd25];
	fma.rn.f32 	%f49, %f47, %f48, %f46;
	ld.global.f32 	%f50, [%rd20+12];
	add.s64 	%rd26, %rd25, %rd23;
	ld.global.f32 	%f51, [%rd26];
	fma.rn.f32 	%f67, %f50, %f51, %f49;
	add.s32 	%r44, %r44, 4;
$L__BB1_8:
	setp.eq.s32 	%p9, %r15, 0;
	@%p9 bra 	$L__BB1_13;
	setp.eq.s32 	%p10, %r15, 1;
	@%p10 bra 	$L__BB1_11;
	add.s32 	%r34, %r44, %r3;
	mul.wide.s32 	%rd27, %r34, 4;
	add.s64 	%rd28, %rd2, %rd27;
	ld.global.f32 	%f53, [%rd28];
	mad.lo.s32 	%r35, %r44, %r23, %r30;
	mul.wide.s32 	%rd29, %r35, 4;
	add.s64 	%rd30, %rd1, %rd29;
	ld.global.f32 	%f54, [%rd30];
	fma.rn.f32 	%f55, %f53, %f54, %f67;
	ld.global.f32 	%f56, [%rd28+4];
	mul.wide.s32 	%rd31, %r23, 4;
	add.s64 	%rd32, %rd30, %rd31;
	ld.global.f32 	%f57, [%rd32];
	fma.rn.f32 	%f67, %f56, %f57, %f55;
	add.s32 	%r44, %r44, 2;
$L__BB1_11:
	and.b32  	%r36, %r21, 1;
	setp.eq.b32 	%p11, %r36, 1;
	not.pred 	%p12, %p11;
	@%p12 bra 	$L__BB1_13;
	add.s32 	%r37, %r44, %r3;
	mul.wide.s32 	%rd33, %r37, 4;
	add.s64 	%rd34, %rd2, %rd33;
	ld.global.f32 	%f58, [%rd34];
	mad.lo.s32 	%r38, %r44, %r23, %r30;
	mul.wide.s32 	%rd35, %r38, 4;
	add.s64 	%rd36, %rd1, %rd35;
	ld.global.f32 	%f59, [%rd36];
	fma.rn.f32 	%f67, %f58, %f59, %f67;
$L__BB1_13:
	mad.lo.s32 	%r39, %r23, %r1, %r30;
	cvta.to.global.u64 	%rd37, %rd4;
	mul.wide.s32 	%rd38, %r39, 4;
	add.s64 	%rd39, %rd37, %rd38;
	st.global.f32 	[%rd39], %f67;
$L__BB1_14:
	ret;

}
	// .globl	_Z12array_dividePffi
.visible .entry _Z12array_dividePffi(
	.param .u64 .ptr .align 1 _Z12array_dividePffi_param_0,
	.param .f32 _Z12array_dividePffi_param_1,
	.param .u32 _Z12array_dividePffi_param_2
)
{
	.reg .pred 	%p<2>;
	.reg .b32 	%r<6>;
	.reg .b32 	%f<4>;
	.reg .b64 	%rd<5>;

	ld.param.u64 	%rd1, [_Z12array_dividePffi_param_0];
	ld.param.f32 	%f1, [_Z12array_dividePffi_param_1];
	ld.param.u32 	%r2, [_Z12array_dividePffi_param_2];
	mov.u32 	%r3, %ctaid.x;
	mov.u32 	%r4, %ntid.x;
	mov.u32 	%r5, %tid.x;
	mad.lo.s32 	%r1, %r3, %r4, %r5;
	setp.ge.s32 	%p1, %r1, %r2;
	@%p1 bra 	$L__BB2_2;
	cvta.to.global.u64 	%rd2, %rd1;
	mul.wide.s32 	%rd3, %r1, 4;
	add.s64 	%rd4, %rd2, %rd3;
	ld.global.f32 	%f2, [%rd4];
	div.rn.f32 	%f3, %f2, %f1;
	st.global.f32 	[%rd4], %f3;
$L__BB2_2:
	ret;

}
	// .globl	_Z14matrix_softmaxPfii
.visible .entry _Z14matrix_softmaxPfii(
	.param .u64 .ptr .align 1 _Z14matrix_softmaxPfii_param_0,
	.param .u32 _Z14matrix_softmaxPfii_param_1,
	.param .u32 _Z14matrix_softmaxPfii_param_2
)
{
	.reg .pred 	%p<39>;
	.reg .b32 	%r<76>;
	.reg .b32 	%f<124>;
	.reg .b64 	%rd<7>;

	ld.param.u64 	%rd2, [_Z14matrix_softmaxPfii_param_0];
	ld.param.u32 	%r14, [_Z14matrix_softmaxPfii_param_1];
	ld.param.u32 	%r13, [_Z14matrix_softmaxPfii_param_2];
	cvta.to.global.u64 	%rd1, %rd2;
	mov.u32 	%r1, %ctaid.x;
	mov.u32 	%r75, %tid.x;
	setp.ge.s32 	%p1, %r1, %r14;
	@%p1 bra 	$L__BB3_29;
	setp.ge.s32 	%p2, %r75, %r13;
	mov.f32 	%f119, 0fFF800000;
	mov.f32 	%f118, 0f00000000;
	@%p2 bra 	$L__BB3_6;
	mul.lo.s32 	%r3, %r13, %r1;
	mov.f32 	%f118, 0f00000000;
	mov.f32 	%f119, 0fFF800000;
	mov.u32 	%r4, %ntid.x;
	mov.u32 	%r74, %r75;
$L__BB3_3:
	add.s32 	%r15, %r74, %r3;
	mul.wide.s32 	%rd3, %r15, 4;
	add.s64 	%rd4, %rd1, %rd3;
	ld.global.f32 	%f3, [%rd4];
	setp.leu.f32 	%p3, %f3, %f119;
	@%p3 bra 	$L__BB3_5;
	sub.f32 	%f24, %f119, %f3;
	fma.rn.f32 	%f25, %f24, 0f3BBB989D, 0f3F000000;
	cvt.sat.f32.f32 	%f26, %f25;
	mov.f32 	%f27, 0f4B400001;
	mov.f32 	%f28, 0f437C0000;
	fma.rm.f32 	%f29, %f26, %f28, %f27;
	add.f32 	%f30, %f29, 0fCB40007F;
	neg.f32 	%f31, %f30;
	fma.rn.f32 	%f32, %f24, 0f3FB8AA3B, %f31;
	fma.rn.f32 	%f33, %f24, 0f32A57060, %f32;
	mov.b32 	%r16, %f29;
	shl.b32 	%r17, %r16, 23;
	mov.b32 	%f34, %r17;
	ex2.approx.ftz.f32 	%f35, %f33;
	mul.f32 	%f36, %f35, %f34;
	mul.f32 	%f118, %f118, %f36;
	mov.f32 	%f119, %f3;
$L__BB3_5:
	sub.f32 	%f37, %f3, %f119;
	fma.rn.f32 	%f38, %f37, 0f3BBB989D, 0f3F000000;
	cvt.sat.f32.f32 	%f39, %f38;
	mov.f32 	%f40, 0f4B400001;
	mov.f32 	%f41, 0f437C0000;
	fma.rm.f32 	%f42, %f39, %f41, %f40;
	add.f32 	%f43, %f42, 0fCB40007F;
	neg.f32 	%f44, %f43;
	fma.rn.f32 	%f45, %f37, 0f3FB8AA3B, %f44;
	fma.rn.f32 	%f46, %f37, 0f32A57060, %f45;
	mov.b32 	%r18, %f42;
	shl.b32 	%r19, %r18, 23;
	mov.b32 	%f47, %r19;
	ex2.approx.ftz.f32 	%f48, %f46;
	fma.rn.f32 	%f118, %f48, %f47, %f118;
	add.s32 	%r74, %r74, %r4;
	setp.lt.s32 	%p4, %r74, %r13;
	@%p4 bra 	$L__BB3_3;
$L__BB3_6:
	bar.sync 	0;
	mov.b32 	%r20, %f119;
	shfl.sync.down.b32	%r21|%p5, %r20, 16, 31, -1;
	mov.b32 	%f49, %r21;
	max.f32 	%f50, %f119, %f49;
	mov.b32 	%r22, %f50;
	shfl.sync.down.b32	%r23|%p6, %r22, 8, 31, -1;
	mov.b32 	%f51, %r23;
	max.f32 	%f52, %f50, %f51;
	mov.b32 	%r24, %f52;
	shfl.sync.down.b32	%r25|%p7, %r24, 4, 31, -1;
	mov.b32 	%f53, %r25;
	max.f32 	%f54, %f52, %f53;
	mov.b32 	%r26, %f54;
	shfl.sync.down.b32	%r27|%p8, %r26, 2, 31, -1;
	mov.b32 	%f55, %r27;
	max.f32 	%f56, %f54, %f55;
	mov.b32 	%r28, %f56;
	shfl.sync.down.b32	%r29|%p9, %r28, 1, 31, -1;
	mov.b32 	%f57, %r29;
	max.f32 	%f10, %f56, %f57;
	mov.u32 	%r7, %ntid.x;
	setp.lt.u32 	%p10, %r7, 33;
	shr.u32 	%r30, %r75, 3;
	mov.u32 	%r31, smem;
	add.s32 	%r8, %r31, %r30;
	shl.b32 	%r32, %r75, 2;
	add.s32 	%r9, %r31, %r32;
	@%p10 bra 	$L__BB3_14;
	and.b32  	%r33, %r75, 31;
	setp.ne.s32 	%p12, %r33, 0;
	@%p12 bra 	$L__BB3_9;
	st.shared.f32 	[%r8], %f10;
$L__BB3_9:
	bar.sync 	0;
	setp.gt.u32 	%p13, %r75, 31;
	@%p13 bra 	$L__BB3_16;
	add.s32 	%r34, %r7, 31;
	shr.u32 	%r35, %r34, 5;
	setp.ge.u32 	%p14, %r75, %r35;
	mov.f32 	%f122, 0fFF800000;
	@%p14 bra 	$L__BB3_12;
	ld.shared.f32 	%f122, [%r9];
$L__BB3_12:
	mov.b32 	%r36, %f122;
	shfl.sync.down.b32	%r37|%p15, %r36, 16, 31, -1;
	mov.b32 	%f59, %r37;
	max.f32 	%f60, %f122, %f59;
	mov.b32 	%r38, %f60;
	shfl.sync.down.b32	%r39|%p16, %r38, 8, 31, -1;
	mov.b32 	%f61, %r39;
	max.f32 	%f62, %f60, %f61;
	mov.b32 	%r40, %f62;
	shfl.sync.down.b32	%r41|%p17, %r40, 4, 31, -1;
	mov.b32 	%f63, %r41;
	max.f32 	%f64, %f62, %f63;
	mov.b32 	%r42, %f64;
	shfl.sync.down.b32	%r43|%p18, %r42, 2, 31, -1;
	mov.b32 	%f65, %r43;
	max.f32 	%f66, %f64, %f65;
	mov.b32 	%r44, %f66;
	shfl.sync.down.b32	%r45|%p19, %r44, 1, 31, -1;
	mov.b32 	%f67, %r45;
	max.f32 	%f13, %f66, %f67;
	setp.ne.s32 	%p20, %r75, 0;
	@%p20 bra 	$L__BB3_16;
	st.shared.f32 	[smem], %f13;
	bra.uni 	$L__BB3_16;
$L__BB3_14:
	setp.ne.s32 	%p11, %r75, 0;
	@%p11 bra 	$L__BB3_16;
	st.shared.f32 	[smem], %f10;
$L__BB3_16:
	setp.lt.u32 	%p21, %r7, 33;
	bar.sync 	0;
	ld.shared.f32 	%f14, [smem];
	bar.sync 	0;
	sub.f32 	%f68, %f119, %f14;
	fma.rn.f32 	%f69, %f68, 0f3BBB989D, 0f3F000000;
	cvt.sat.f32.f32 	%f70, %f69;
	mov.f32 	%f71, 0f4B400001;
	mov.f32 	%f72, 0f437C0000;
	fma.rm.f32 	%f73, %f70, %f72, %f71;
	add.f32 	%f74, %f73, 0fCB40007F;
	neg.f32 	%f75, %f74;
	fma.rn.f32 	%f76, %f68, 0f3FB8AA3B, %f75;
	fma.rn.f32 	%f77, %f68, 0f32A57060, %f76;
	mov.b32 	%r46, %f73;
	shl.b32 	%r47, %r46, 23;
	mov.b32 	%f78, %r47;
	ex2.approx.ftz.f32 	%f79, %f77;
	mul.f32 	%f80, %f79, %f78;
	mul.f32 	%f81, %f118, %f80;
	mov.b32 	%r48, %f81;
	shfl.sync.down.b32	%r49|%p22, %r48, 16, 31, -1;
	mov.b32 	%f82, %r49;
	add.f32 	%f83, %f81, %f82;
	mov.b32 	%r50, %f83;
	shfl.sync.down.b32	%r51|%p23, %r50, 8, 31, -1;
	mov.b32 	%f84, %r51;
	add.f32 	%f85, %f83, %f84;
	mov.b32 	%r52, %f85;
	shfl.sync.down.b32	%r53|%p24, %r52, 4, 31, -1;
	mov.b32 	%f86, %r53;
	add.f32 	%f87, %f85, %f86;
	mov.b32 	%r54, %f87;
	shfl.sync.down.b32	%r55|%p25, %r54, 2, 31, -1;
	mov.b32 	%f88, %r55;
	add.f32 	%f89, %f87, %f88;
	mov.b32 	%r56, %f89;
	shfl.sync.down.b32	%r57|%p26, %r56, 1, 31, -1;
	mov.b32 	%f90, %r57;
	add.f32 	%f15, %f89, %f90;
	@%p21 bra 	$L__BB3_24;
	and.b32  	%r58, %r75, 31;
	setp.ne.s32 	%p28, %r58, 0;
	@%p28 bra 	$L__BB3_19;
	st.shared.f32 	[%r8], %f15;
$L__BB3_19:
	bar.sync 	0;
	setp.gt.u32 	%p29, %r75, 31;
	@%p29 bra 	$L__BB3_26;
	add.s32 	%r59, %r7, 31;
	shr.u32 	%r60, %r59, 5;
	setp.ge.u32 	%p30, %r75, %r60;
	mov.f32 	%f123, 0f00000000;
	@%p30 bra 	$L__BB3_22;
	ld.shared.f32 	%f123, [%r9];
$L__BB3_22:
	mov.b32 	%r61, %f123;
	shfl.sync.down.b32	%r62|%p31, %r61, 16, 31, -1;
	mov.b32 	%f92, %r62;
	add.f32 	%f93, %f123, %f92;
	mov.b32 	%r63, %f93;
	shfl.sync.down.b32	%r64|%p32, %r63, 8, 31, -1;
	mov.b32 	%f94, %r64;
	add.f32 	%f95, %f93, %f94;
	mov.b32 	%r65, %f95;
	shfl.sync.down.b32	%r66|%p33, %r65, 4, 31, -1;
	mov.b32 	%f96, %r66;
	add.f32 	%f97, %f95, %f96;
	mov.b32 	%r67, %f97;
	shfl.sync.down.b32	%r68|%p34, %r67, 2, 31, -1;
	mov.b32 	%f98, %r68;
	add.f32 	%f99, %f97, %f98;
	mov.b32 	%r69, %f99;
	shfl.sync.down.b32	%r70|%p35, %r69, 1, 31, -1;
	mov.b32 	%f100, %r70;
	add.f32 	%f18, %f99, %f100;
	setp.ne.s32 	%p36, %r75, 0;
	@%p36 bra 	$L__BB3_26;
	st.shared.f32 	[smem], %f18;
	bra.uni 	$L__BB3_26;
$L__BB3_24:
	setp.ne.s32 	%p27, %r75, 0;
	@%p27 bra 	$L__BB3_26;
	st.shared.f32 	[smem], %f15;
$L__BB3_26:
	setp.ge.s32 	%p37, %r75, %r13;
	bar.sync 	0;
	ld.shared.f32 	%f19, [smem];
	bar.sync 	0;
	@%p37 bra 	$L__BB3_29;
	mul.lo.s32 	%r10, %r13, %r1;
$L__BB3_28:
	add.s32 	%r71, %r75, %r10;
	mul.wide.s32 	%rd5, %r71, 4;
	add.s64 	%rd6, %rd1, %rd5;
	ld.global.f32 	%f101, [%rd6];
	sub.f32 	%f102, %f101, %f14;
	fma.rn.f32 	%f103, %f102, 0f3BBB989D, 0f3F000000;
	cvt.sat.f32.f32 	%f104, %f103;
	mov.f32 	%f105, 0f4B400001;
	mov.f32 	%f106, 0f437C0000;
	fma.rm.f32 	%f107, %f104, %f106, %f105;
	add.f32 	%f108, %f107, 0fCB40007F;
	neg.f32 	%f109, %f108;
	fma.rn.f32 	%f110, %f102, 0f3FB8AA3B, %f109;
	fma.rn.f32 	%f111, %f102, 0f32A57060, %f110;
	mov.b32 	%r72, %f107;
	shl.b32 	%r73, %r72, 23;
	mov.b32 	%f112, %r73;
	ex2.approx.ftz.f32 	%f113, %f111;
	mul.f32 	%f114, %f113, %f112;
	div.rn.f32 	%f115, %f114, %f19;
	st.global.f32 	[%rd6], %f115;
	add.s32 	%r75, %r75, %r7;
	setp.lt.s32 	%p38, %r75, %r13;
	@%p38 bra 	$L__BB3_28;
$L__BB3_29:
	ret;

}


// ===== COMPILED SASS (sm_100) =====

	.target	sm_100

	.elftype	@"ET_EXEC"


//--------------------- .note.nv.tkinfo           --------------------------
	.section	.note.nv.tkinfo,"",@"SHT_NOTE"
	.sectionflags	@"SHF_NOTE_NV_TKINFO"
	.tkinfo
        /*0018*/ 	.word	0x00000002
        /*0030*/ 	.string	""
        /*0030*/ 	.string	"ptxas"
        /*0030*/ 	.string	"Cuda compilation tools, release 13.0, V13.0.88"
        /*0030*/ 	.string	"Build cuda_13.0.r13.0/compiler.36424714_0"
        /*0030*/ 	.string	"-arch sm_100 -m 64 "



//--------------------- .note.nv.cuinfo           --------------------------
	.section	.note.nv.cuinfo,"",@"SHT_NOTE"
	.sectionflags	@"SHF_NOTE_NV_CUINFO"
        /*0018*/ 	.short	0x0002
        /*001a*/ 	.short	0x0064
        /*001c*/ 	.short	0x0082
	.zero		2


//--------------------- .nv.info                  --------------------------
	.section	.nv.info,"",@"SHT_CUDA_INFO"
	.align	4


	//----- nvinfo : EIATTR_REGCOUNT
	.align		4
        /*0000*/ 	.byte	0x04, 0x2f
        /*0002*/ 	.short	(.L_1 - .L_0)
	.align		4
.L_0:
        /*0004*/ 	.word	index@(_Z16matrix_transposePKfPfii)
        /*0008*/ 	.word	0x0000000a


	//----- nvinfo : EIATTR_FRAME_SIZE
	.align		4
.L_1:
        /*000c*/ 	.byte	0x04, 0x11
        /*000e*/ 	.short	(.L_3 - .L_2)
	.align		4
.L_2:
        /*0010*/ 	.word	index@(_Z16matrix_transposePKfPfii)
        /*0014*/ 	.word	0x00000000


	//----- nvinfo : EIATTR_REGCOUNT
	.align		4
.L_3:
        /*0018*/ 	.byte	0x04, 0x2f
        /*001a*/ 	.short	(.L_5 - .L_4)
	.align		4
.L_4:
        /*001c*/ 	.word	index@(_Z15matrix_multiplyPKfS0_Pfiii)
        /*0020*/ 	.word	0x00000020


	//----- nvinfo : EIATTR_FRAME_SIZE
	.align		4
.L_5:
        /*0024*/ 	.byte	0x04, 0x11
        /*0026*/ 	.short	(.L_7 - .L_6)
	.align		4
.L_6:
        /*0028*/ 	.word	index@(_Z15matrix_multiplyPKfS0_Pfiii)
        /*002c*/ 	.word	0x00000000


	//----- nvinfo : EIATTR_REGCOUNT
	.align		4
.L_7:
        /*0030*/ 	.byte	0x04, 0x2f
        /*0032*/ 	.short	(.L_9 - .L_8)
	.align		4
.L_8:
        /*0034*/ 	.word	index@(_Z12array_dividePffi)
        /*0038*/ 	.word	0x00000010


	//----- nvinfo : EIATTR_FRAME_SIZE
	.align		4
.L_9:
        /*003c*/ 	.byte	0x04, 0x11
        /*003e*/ 	.short	(.L_11 - .L_10)
	.align		4
.L_10:
        /*0040*/ 	.word	index@($__internal_1_$__cuda_sm3x_div_rn_noftz_f32_slowpath)
        /*0044*/ 	.word	0x00000000


	//----- nvinfo : EIATTR_FRAME_SIZE
	.align		4
.L_11:
        /*0048*/ 	.byte	0x04, 0x11
        /*004a*/ 	.short	(.L_13 - .L_12)
	.align		4
.L_12:
        /*004c*/ 	.word	index@(_Z12array_dividePffi)
        /*0050*/ 	.word	0x00000000


	//----- nvinfo : EIATTR_REGCOUNT
	.align		4
.L_13:
        /*0054*/ 	.byte	0x04, 0x2f
        /*0056*/ 	.short	(.L_15 - .L_14)
	.align		4
.L_14:
        /*0058*/ 	.word	index@(_Z14matrix_softmaxPfii)
        /*005c*/ 	.word	0x00000016


	//----- nvinfo : EIATTR_FRAME_SIZE
	.align		4
.L_15:
        /*0060*/ 	.byte	0x04, 0x11
        /*0062*/ 	.short	(.L_17 - .L_16)
	.align		4
.L_16:
        /*0064*/ 	.word	index@($__internal_0_$__cuda_sm3x_div_rn_noftz_f32_slowpath)
        /*0068*/ 	.word	0x00000000


	//----- nvinfo : EIATTR_FRAME_SIZE
	.align		4
.L_17:
        /*006c*/ 	.byte	0x04, 0x11
        /*006e*/ 	.short	(.L_19 - .L_18)
	.align		4
.L_18:
        /*0070*/ 	.word	index@(_Z14matrix_softmaxPfii)
        /*0074*/ 	.word	0x00000000


	//----- nvinfo : EIATTR_MIN_STACK_SIZE
	.align		4
.L_19:
        /*0078*/ 	.byte	0x04, 0x12
        /*007a*/ 	.short	(.L_21 - .L_20)
	.align		4
.L_20:
        /*007c*/ 	.word	index@(_Z14matrix_softmaxPfii)
        /*0080*/ 	.word	0x00000000


	//----- nvinfo : EIATTR_MIN_STACK_SIZE
	.align		4
.L_21:
        /*0084*/ 	.byte	0x04, 0x12
        /*0086*/ 	.short	(.L_23 - .L_22)
	.align		4
.L_22:
        /*0088*/ 	.word	index@(_Z12array_dividePffi)
        /*008c*/ 	.word	0x00000000


	//----- nvinfo : EIATTR_MIN_STACK_SIZE
	.align		4
.L_23:
        /*0090*/ 	.byte	0x04, 0x12
        /*0092*/ 	.short	(.L_25 - .L_24)
	.align		4
.L_24:
        /*0094*/ 	.word	index@(_Z15matrix_multiplyPKfS0_Pfiii)
        /*0098*/ 	.word	0x00000000


	//----- nvinfo : EIATTR_MIN_STACK_SIZE
	.align		4
.L_25:
        /*009c*/ 	.byte	0x04, 0x12
        /*009e*/ 	.short	(.L_27 - .L_26)
	.align		4
.L_26:
        /*00a0*/ 	.word	index@(_Z16matrix_transposePKfPfii)
        /*00a4*/ 	.word	0x00000000
.L_27:


//--------------------- .nv.compat                --------------------------
	.section	.nv.compat,"",@"SHT_CUDA_COMPAT_INFO"
	.align	4
        /*0000*/ 	.byte	0x02, 0x09, 0x00, 0x00, 0x02, 0x02, 0x01, 0x00, 0x02, 0x05, 0x05, 0x00, 0x03, 0x07, 0x01, 0x01
        /*0010*/ 	.byte	0x02, 0x03, 0x00, 0x00, 0x02, 0x06, 0x01, 0x00, 0x04, 0x0b, 0x08, 0x00, 0x01, 0x00, 0x00, 0x00
        /*0020*/ 	.byte	0x00, 0x00, 0x00, 0x00


//--------------------- .nv.info._Z14matrix_softmaxPfii --------------------------
	.section	.nv.info._Z14matrix_softmaxPfii,"",@"SHT_CUDA_INFO"
	.sectionflags	@""
	.align	4


	//----- nvinfo : EIATTR_CUDA_API_VERSION
	.align		4
        /*0000*/ 	.byte	0x04, 0x37
        /*0002*/ 	.short	(.L_29 - .L_28)
.L_28:
        /*0004*/ 	.word	0x00000082


	//----- nvinfo : EIATTR_KPARAM_INFO
	.align		4
.L_29:
        /*0008*/ 	.byte	0x04, 0x17
        /*000a*/ 	.short	(.L_31 - .L_30)
.L_30:
        /*000c*/ 	.word	0x00000000
        /*0010*/ 	.short	0x0002
        /*0012*/ 	.short	0x000c
        /*0014*/ 	.byte	0x00, 0xf0, 0x11, 0x00


	//----- nvinfo : EIATTR_KPARAM_INFO
	.align		4
.L_31:
        /*0018*/ 	.byte	0x04, 0x17
        /*001a*/ 	.short	(.L_33 - .L_32)
.L_32:
        /*001c*/ 	.word	0x00000000
        /*0020*/ 	.short	0x0001
        /*0022*/ 	.short	0x0008
        /*0024*/ 	.byte	0x00, 0xf0, 0x11, 0x00


	//----- nvinfo : EIATTR_KPARAM_INFO
	.align		4
.L_33:
        /*0028*/ 	.byte	0x04, 0x17
        /*002a*/ 	.short	(.L_35 - .L_34)
.L_34:
        /*002c*/ 	.word	0x00000000
        /*0030*/ 	.short	0x0000
        /*0032*/ 	.short	0x0000
        /*0034*/ 	.byte	0x00, 0xf5, 0x21, 0x00


	//----- nvinfo : EIATTR_SPARSE_MMA_MASK
	.align		4
.L_35:
        /*0038*/ 	.byte	0x03, 0x50
        /*003a*/ 	.short	0x0000


	//----- nvinfo : EIATTR_MAXREG_COUNT
	.align		4
        /*003c*/ 	.byte	0x03, 0x1b
        /*003e*/ 	.short	0x00ff


	//----- nvinfo : EIATTR_NUM_BARRIERS
	.align		4
        /*0040*/ 	.byte	0x02, 0x4c
        /*0042*/ 	.byte	0x01
	.zero		1


	//----- nvinfo : EIATTR_MERCURY_ISA_VERSION
	.align		4
        /*0044*/ 	.byte	0x03, 0x5f
        /*0046*/ 	.short	0x0101


	//----- nvinfo : EIATTR_COOP_GROUP_MASK_REGIDS
	.align		4
        /*0048*/ 	.byte	0x04, 0x29
        /*004a*/ 	.short	(.L_37 - .L_36)


	//   ....[0]....
.L_36:
        /*004c*/ 	.word	0xffffffff


	//   ....[1]....
        /*0050*/ 	.word	0xffffffff


	//   ....[2]....
        /*0054*/ 	.word	0xffffffff


	//   ....[3]....
        /*0058*/ 	.word	0xffffffff


	//   ....[4]....
        /*005c*/ 	.word	0xffffffff


	//   ....[5]....
        /*0060*/ 	.word	0xffffffff


	//   ....[6]....
        /*0064*/ 	.word	0xffffffff


	//   ....[7]....
        /*0068*/ 	.word	0xffffffff


	//   ....[8]....
        /*006c*/ 	.word	0xffffffff


	//   ....[9]....
        /*0070*/ 	.word	0xffffffff


	//   ....[10]....
        /*0074*/ 	.word	0xffffffff


	//   ....[11]....
        /*0078*/ 	.word	0xffffffff


	//   ....[12]....
        /*007c*/ 	.word	0xffffffff


	//   ....[13]....
        /*0080*/ 	.word	0xffffffff


	//   ....[14]....
        /*0084*/ 	.word	0xffffffff


	//   ....[15]....
        /*0088*/ 	.word	0xffffffff


	//   ....[16]....
        /*008c*/ 	.word	0xffffffff


	//   ....[17]....
        /*0090*/ 	.word	0xffffffff


	//   ....[18]....
        /*0094*/ 	.word	0xffffffff


	//   ....[19]....
        /*0098*/ 	.word	0xffffffff


	//   ....[20]....
        /*009c*/ 	.word	0x0500000d


	//   ....[21]....
        /*00a0*/ 	.word	0x0500000d


	//   ....[22]....
        /*00a4*/ 	.word	0x0500000d


	//   ....[23]....
        /*00a8*/ 	.word	0x0500000d


	//   ....[24]....
        /*00ac*/ 	.word	0x0500000d


	//   ....[25]....
        /*00b0*/ 	.word	0x0500000d


	//   ....[26]....
        /*00b4*/ 	.word	0x0500000d


	//   ....[27]....
        /*00b8*/ 	.word	0x0500000d


	//   ....[28]....
        /*00bc*/ 	.word	0x0500000d


	//   ....[29]....
        /*00c0*/ 	.word	0x0500000d


	//----- nvinfo : EIATTR_COOP_GROUP_INSTR_OFFSETS
	.align		4
.L_37:
        /*00c4*/ 	.byte	0x04, 0x28
        /*00c6*/ 	.short	(.L_39 - .L_38)


	//   ....[0]....
.L_38:
        /*00c8*/ 	.word	0x00000380


	//   ....[1]....
        /*00cc*/ 	.word	0x00000400


	//   ....[2]....
        /*00d0*/ 	.word	0x00000430


	//   ....[3]....
        /*00d4*/ 	.word	0x00000460


	//   ....[4]....
        /*00d8*/ 	.word	0x00000480


	//   ....[5]....
        /*00dc*/ 	.word	0x00000570


	//   ....[6]....
        /*00e0*/ 	.word	0x00000590


	//   ....[7]....
        /*00e4*/ 	.word	0x000005b0


	//   ....[8]....
        /*00e8*/ 	.word	0x000005d0


	//   ....[9]....
        /*00ec*/ 	.word	0x000005f0


	//   ....[10]....
        /*00f0*/ 	.word	0x00000760


	//   ....[11]....
        /*00f4*/ 	.word	0x00000780


	//   ....[12]....
        /*00f8*/ 	.word	0x000007a0


	//   ....[13]....
        /*00fc*/ 	.word	0x000007c0


	//   ....[14]....
        /*0100*/ 	.word	0x000007e0


	//   ....[15]....
        /*0104*/ 	.word	0x000008e0


	//   ....[16]....
        /*0108*/ 	.word	0x00000900


	//   ....[17]....
        /*010c*/ 	.word	0x00000920


	//   ....[18]....
        /*0110*/ 	.word	0x00000940


	//   ....[19]....
        /*0114*/ 	.word	0x00000960


	//   ....[20]....
        /*0118*/ 	.word	0x00000cc0


	//   ....[21]....
        /*011c*/ 	.word	0x00000d30


	//   ....[22]....
        /*0120*/ 	.word	0x00000da0


	//   ....[23]....
        /*0124*/ 	.word	0x00000e10


	//   ....[24]....
        /*0128*/ 	.word	0x00000e80


	//   ....[25]....
        /*012c*/ 	.word	0x00000f00


	//   ....[26]....
        /*0130*/ 	.word	0x00000f70


	//   ....[27]....
        /*0134*/ 	.word	0x00000fe0


	//   ....[28]....
        /*0138*/ 	.word	0x00001050


	//   ....[29]....
        /*013c*/ 	.word	0x000010c0


	//----- nvinfo : EIATTR_VRC_CTA_INIT_COUNT
	.align		4
.L_39:
        /*0140*/ 	.byte	0x02, 0x4a
	.zero		1
	.zero		1


	//----- nvinfo : EIATTR_EXIT_INSTR_OFFSETS
	.align		4
        /*0144*/ 	.byte	0x04, 0x1c
        /*0146*/ 	.short	(.L_41 - .L_40)


	//   ....[0]....
.L_40:
        /*0148*/ 	.word	0x00000040


	//   ....[1]....
        /*014c*/ 	.word	0x00000a60


	//   ....[2]....
        /*0150*/ 	.word	0x00000c60


	//----- nvinfo : EIATTR_CRS_STACK_SIZE
	.align		4
.L_41:
        /*0154*/ 	.byte	0x04, 0x1e
        /*0156*/ 	.short	(.L_43 - .L_42)
.L_42:
        /*0158*/ 	.word	0x00000000


	//----- nvinfo : EIATTR_CBANK_PARAM_SIZE
	.align		4
.L_43:
        /*015c*/ 	.byte	0x03, 0x19
        /*015e*/ 	.short	0x0010


	//----- nvinfo : EIATTR_PARAM_CBANK
	.align		4
        /*0160*/ 	.byte	0x04, 0x0a
        /*0162*/ 	.short	(.L_45 - .L_44)
	.align		4
.L_44:
        /*0164*/ 	.word	index@(.nv.constant0._Z14matrix_softmaxPfii)
        /*0168*/ 	.short	0x0380
        /*016a*/ 	.short	0x0010


	//----- nvinfo : EIATTR_SW_WAR
	.align		4
.L_45:
        /*016c*/ 	.byte	0x04, 0x36
        /*016e*/ 	.short	(.L_47 - .L_46)
.L_46:
        /*0170*/ 	.word	0x00000008
.L_47:


//--------------------- .nv.info._Z12array_dividePffi --------------------------
	.section	.nv.info._Z12array_dividePffi,"",@"SHT_CUDA_INFO"
	.sectionflags	@""
	.align	4


	//----- nvinfo : EIATTR_CUDA_API_VERSION
	.align		4
        /*0000*/ 	.byte	0x04, 0x37
        /*0002*/ 	.short	(.L_49 - .L_48)
.L_48:
        /*0004*/ 	.word	0x00000082


	//----- nvinfo : EIATTR_KPARAM_INFO
	.align		4
.L_49:
        /*0008*/ 	.byte	0x04, 0x17
        /*000a*/ 	.short	(.L_51 - .L_50)
.L_50:
        /*000c*/ 	.word	0x00000000
        /*0010*/ 	.short	0x0002
        /*0012*/ 	.short	0x000c
        /*0014*/ 	.byte	0x00, 0xf0, 0x11, 0x00


	//----- nvinfo : EIATTR_KPARAM_INFO
	.align		4
.L_51:
        /*0018*/ 	.byte	0x04, 0x17
        /*001a*/ 	.short	(.L_53 - .L_52)
.L_52:
        /*001c*/ 	.word	0x00000000
        /*0020*/ 	.short	0x0001
        /*0022*/ 	.short	0x0008
        /*0024*/ 	.byte	0x00, 0xf0, 0x11, 0x00


	//----- nvinfo : EIATTR_KPARAM_INFO
	.align		4
.L_53:
        /*0028*/ 	.byte	0x04, 0x17
        /*002a*/ 	.short	(.L_55 - .L_54)
.L_54:
        /*002c*/ 	.word	0x00000000
        /*0030*/ 	.short	0x0000
        /*0032*/ 	.short	0x0000
        /*0034*/ 	.byte	0x00, 0xf5, 0x21, 0x00


	//----- nvinfo : EIATTR_SPARSE_MMA_MASK
	.align		4
.L_55:
        /*0038*/ 	.byte	0x03, 0x50
        /*003a*/ 	.short	0x0000


	//----- nvinfo : EIATTR_MAXREG_COUNT
	.align		4
        /*003c*/ 	.byte	0x03, 0x1b
        /*003e*/ 	.short	0x00ff


	//----- nvinfo : EIATTR_MERCURY_ISA_VERSION
	.align		4
        /*0040*/ 	.byte	0x03, 0x5f
        /*0042*/ 	.short	0x0101


	//----- nvinfo : EIATTR_VRC_CTA_INIT_COUNT
	.align		4
        /*0044*/ 	.byte	0x02, 0x4a
	.zero		1
	.zero		1


	//----- nvinfo : EIATTR_EXIT_INSTR_OFFSETS
	.align		4
        /*0048*/ 	.byte	0x04, 0x1c
        /*004a*/ 	.short	(.L_57 - .L_56)


	//   ....[0]....
.L_56:
        /*004c*/ 	.word	0x00000070


	//   ....[1]....
        /*0050*/ 	.word	0x000001b0


	//----- nvinfo : EIATTR_CRS_STACK_SIZE
	.align		4
.L_57:
        /*0054*/ 	.byte	0x04, 0x1e
        /*0056*/ 	.short	(.L_59 - .L_58)
.L_58:
        /*0058*/ 	.word	0x00000000


	//----- nvinfo : EIATTR_CBANK_PARAM_SIZE
	.align		4
.L_59:
        /*005c*/ 	.byte	0x03, 0x19
        /*005e*/ 	.short	0x0010


	//----- nvinfo : EIATTR_PARAM_CBANK
	.align		4
        /*0060*/ 	.byte	0x04, 0x0a
        /*0062*/ 	.short	(.L_61 - .L_60)
	.align		4
.L_60:
        /*0064*/ 	.word	index@(.nv.constant0._Z12array_dividePffi)
        /*0068*/ 	.short	0x0380
        /*006a*/ 	.short	0x0010


	//----- nvinfo : EIATTR_SW_WAR
	.align		4
.L_61:
        /*006c*/ 	.byte	0x04, 0x36
        /*006e*/ 	.short	(.L_63 - .L_62)
.L_62:
        /*0070*/ 	.word	0x00000008
.L_63:


//--------------------- .nv.info._Z15matrix_multiplyPKfS0_Pfiii --------------------------
	.section	.nv.info._Z15matrix_multiplyPKfS0_Pfiii,"",@"SHT_CUDA_INFO"
	.sectionflags	@""
	.align	4


	//----- nvinfo : EIATTR_CUDA_API_VERSION
	.align		4
        /*0000*/ 	.byte	0x04, 0x37
        /*0002*/ 	.short	(.L_65 - .L_64)
.L_64:
        /*0004*/ 	.word	0x00000082


	//----- nvinfo : EIATTR_KPARAM_INFO
	.align		4
.L_65:
        /*0008*/ 	.byte	0x04, 0x17
        /*000a*/ 	.short	(.L_67 - .L_66)
.L_66:
        /*000c*/ 	.word	0x00000000
        /*0010*/ 	.short	0x0005
        /*0012*/ 	.short	0x0020
        /*0014*/ 	.byte	0x00, 0xf0, 0x11, 0x00


	//----- nvinfo : EIATTR_KPARAM_INFO
	.align		4
.L_67:
        /*0018*/ 	.byte	0x04, 0x17
        /*001a*/ 	.short	(.L_69 - .L_68)
.L_68:
        /*001c*/ 	.word	0x00000000
        /*0020*/ 	.short	0x0004
        /*0022*/ 	.short	0x001c
        /*0024*/ 	.byte	0x00, 0xf0, 0x11, 0x00


	//----- nvinfo : EIATTR_KPARAM_INFO
	.align		4
.L_69:
        /*0028*/ 	.byte	0x04, 0x17
        /*002a*/ 	.short	(.L_71 - .L_70)
.L_70:
        /*002c*/ 	.word	0x00000000
        /*0030*/ 	.short	0x0003
        /*0032*/ 	.short	0x0018
        /*0034*/ 	.byte	0x00, 0xf0, 0x11, 0x00


	//----- nvinfo : EIATTR_KPARAM_INFO
	.align		4
.L_71:
        /*0038*/ 	.byte	0x04, 0x17
        /*003a*/ 	.short	(.L_73 - .L_72)
.L_72:
        /*003c*/ 	.word	0x00000000
        /*0040*/ 	.short	0x0002
        /*0042*/ 	.short	0x0010
        /*0044*/ 	.byte	0x00, 0xf5, 0x21, 0x00


	//----- nvinfo : EIATTR_KPARAM_INFO
	.align		4
.L_73:
        /*0048*/ 	.byte	0x04, 0x17
        /*004a*/ 	.short	(.L_75 - .L_74)
.L_74:
        /*004c*/ 	.word	0x00000000
        /*0050*/ 	.short	0x0001
        /*0052*/ 	.short	0x0008
        /*0054*/ 	.byte	0x00, 0xf5, 0x21, 0x00


	//----- nvinfo : EIATTR_KPARAM_INFO
	.align		4
.L_75:
        /*0058*/ 	.byte	0x04, 0x17
        /*005a*/ 	.short	(.L_77 - .L_76)
.L_76:
        /*005c*/ 	.word	0x00000000
        /*0060*/ 	.short	0x0000
        /*0062*/ 	.short	0x0000
        /*0064*/ 	.byte	0x00, 0xf5, 0x21, 0x00


	//----- nvinfo : EIATTR_SPARSE_MMA_MASK
	.align		4
.L_77:
        /*0068*/ 	.byte	0x03, 0x50
        /*006a*/ 	.short	0x0000


	//----- nvinfo : EIATTR_MAXREG_COUNT
	.align		4
        /*006c*/ 	.byte	0x03, 0x1b
        /*006e*/ 	.short	0x00ff


	//----- nvinfo : EIATTR_MERCURY_ISA_VERSION
	.align		4
        /*0070*/ 	.byte	0x03, 0x5f
        /*0072*/ 	.short	0x0101


	//----- nvinfo : EIATTR_VRC_CTA_INIT_COUNT
	.align		4
        /*0074*/ 	.byte	0x02, 0x4a
	.zero		1
	.zero		1


	//----- nvinfo : EIATTR_EXIT_INSTR_OFFSETS
	.align		4
        /*0078*/ 	.byte	0x04, 0x1c
        /*007a*/ 	.short	(.L_79 - .L_78)


	//   ....[0]....
.L_78:
        /*007c*/ 	.word	0x000000c0


	//   ....[1]....
        /*0080*/ 	.word	0x00000840


	//----- nvinfo : EIATTR_CBANK_PARAM_SIZE
	.align		4
.L_79:
        /*0084*/ 	.byte	0x03, 0x19
        /*0086*/ 	.short	0x0024


	//----- nvinfo : EIATTR_PARAM_CBANK
	.align		4
        /*0088*/ 	.byte	0x04, 0x0a
        /*008a*/ 	.short	(.L_81 - .L_80)
	.align		4
.L_80:
        /*008c*/ 	.word	index@(.nv.constant0._Z15matrix_multiplyPKfS0_Pfiii)
        /*0090*/ 	.short	0x0380
        /*0092*/ 	.short	0x0024


	//----- nvinfo : EIATTR_SW_WAR
	.align		4
.L_81:
        /*0094*/ 	.byte	0x04, 0x36
        /*0096*/ 	.short	(.L_83 - .L_82)
.L_82:
        /*0098*/ 	.word	0x00000008
.L_83:


//--------------------- .nv.info._Z16matrix_transposePKfPfii --------------------------
	.section	.nv.info._Z16matrix_transposePKfPfii,"",@"SHT_CUDA_INFO"
	.sectionflags	@""
	.align	4


	//----- nvinfo : EIATTR_CUDA_API_VERSION
	.align		4
        /*0000*/ 	.byte	0x04, 0x37
        /*0002*/ 	.short	(.L_85 - .L_84)
.L_84:
        /*0004*/ 	.word	0x00000082


	//----- nvinfo : EIATTR_KPARAM_INFO
	.align		4
.L_85:
        /*0008*/ 	.byte	0x04, 0x17
        /*000a*/ 	.short	(.L_87 - .L_86)
.L_86:
        /*000c*/ 	.word	0x00000000
        /*0010*/ 	.short	0x0003
        /*0012*/ 	.short	0x0014
        /*0014*/ 	.byte	0x00, 0xf0, 0x11, 0x00


	//----- nvinfo : EIATTR_KPARAM_INFO
	.align		4
.L_87:
        /*0018*/ 	.byte	0x04, 0x17
        /*001a*/ 	.short	(.L_89 - .L_88)
.L_88:
        /*001c*/ 	.word	0x00000000
        /*0020*/ 	.short	0x0002
        /*0022*/ 	.short	0x0010
        /*0024*/ 	.byte	0x00, 0xf0, 0x11, 0x00


	//----- nvinfo : EIATTR_KPARAM_INFO
	.align		4
.L_89:
        /*0028*/ 	.byte	0x04, 0x17
        /*002a*/ 	.short	(.L_91 - .L_90)
.L_90:
        /*002c*/ 	.word	0x00000000
        /*0030*/ 	.short	0x0001
        /*0032*/ 	.short	0x0008
        /*0034*/ 	.byte	0x00, 0xf5, 0x21, 0x00


	//----- nvinfo : EIATTR_KPARAM_INFO
	.align		4
.L_91:
        /*0038*/ 	.byte	0x04, 0x17
        /*003a*/ 	.short	(.L_93 - .L_92)
.L_92:
        /*003c*/ 	.word	0x00000000
        /*0040*/ 	.short	0x0000
        /*0042*/ 	.short	0x0000
        /*0044*/ 	.byte	0x00, 0xf5, 0x21, 0x00


	//----- nvinfo : EIATTR_SPARSE_MMA_MASK
	.align		4
.L_93:
        /*0048*/ 	.byte	0x03, 0x50
        /*004a*/ 	.short	0x0000


	//----- nvinfo : EIATTR_MAXREG_COUNT
	.align		4
        /*004c*/ 	.byte	0x03, 0x1b
        /*004e*/ 	.short	0x00ff


	//----- nvinfo : EIATTR_MERCURY_ISA_VERSION
	.align		4
        /*0050*/ 	.byte	0x03, 0x5f
        /*0052*/ 	.short	0x0101


	//----- nvinfo : EIATTR_VRC_CTA_INIT_COUNT
	.align		4
        /*0054*/ 	.byte	0x02, 0x4a
	.zero		1
	.zero		1


	//----- nvinfo : EIATTR_EXIT_INSTR_OFFSETS
	.align		4
        /*0058*/ 	.byte	0x04, 0x1c
        /*005a*/ 	.short	(.L_95 - .L_94)


	//   ....[0]....
.L_94:
        /*005c*/ 	.word	0x000000c0


	//   ....[1]....
        /*0060*/ 	.word	0x00000160


	//----- nvinfo : EIATTR_CBANK_PARAM_SIZE
	.align		4
.L_95:
        /*0064*/ 	.byte	0x03, 0x19
        /*0066*/ 	.short	0x0018


	//----- nvinfo : EIATTR_PARAM_CBANK
	.align		4
        /*0068*/ 	.byte	0x04, 0x0a
        /*006a*/ 	.short	(.L_97 - .L_96)
	.align		4
.L_96:
        /*006c*/ 	.word	index@(.nv.constant0._Z16matrix_transposePKfPfii)
        /*0070*/ 	.short	0x0380
        /*0072*/ 	.short	0x0018


	//----- nvinfo : EIATTR_SW_WAR
	.align		4
.L_97:
        /*0074*/ 	.byte	0x04, 0x36
        /*0076*/ 	.short	(.L_99 - .L_98)
.L_98:
        /*0078*/ 	.word	0x00000008
.L_99:


//--------------------- .nv.callgraph             --------------------------
	.section	.nv.callgraph,"",@"SHT_CUDA_CALLGRAPH"
	.align	4
	.sectionentsize	8
	.align		4
        /*0000*/ 	.word	0x00000000
	.align		4
        /*0004*/ 	.word	0xffffffff
	.align		4
        /*0008*/ 	.word	0x00000000
	.align		4
        /*000c*/ 	.word	0xfffffffe
	.align		4
        /*0010*/ 	.word	0x00000000
	.align		4
        /*0014*/ 	.word	0xfffffffd
	.align		4
        /*0018*/ 	.word	0x00000000
	.align		4
        /*001c*/ 	.word	0xfffffffc


//--------------------- .text._Z14matrix_softmaxPfii --------------------------
	.section	.text._Z14matrix_softmaxPfii,"ax",@progbits
	.align	128
        .global         _Z14matrix_softmaxPfii
        .type           _Z14matrix_softmaxPfii,@function
        .size           _Z14matrix_softmaxPfii,(.L_x_58 - _Z14matrix_softmaxPfii)
        .other          _Z14matrix_softmaxPfii,@"STO_CUDA_ENTRY STV_DEFAULT"
_Z14matrix_softmaxPfii:
.text._Z14matrix_softmaxPfii:
[----:B------:R-:W-:Y:S08]  /*0000*/  LDC R1, c[0x0][0x37c] ;  /* 0x0000df00ff017b82 */ /* 0x000ff00000000800 */
[----:B------:R-:W0:Y:S08]  /*0010*/  S2UR UR6, SR_CTAID.X ;  /* 0x00000000000679c3 */ /* 0x000e300000002500 */
[----:B------:R-:W0:Y:S02]  /*0020*/  LDC R0, c[0x0][0x388] ;  /* 0x0000e200ff007b82 */ /* 0x000e240000000800 */
[----:B0-----:R-:W-:-:S13]  /*0030*/  ISETP.LE.AND P0, PT, R0, UR6, PT ;  /* 0x0000000600007c0c */ /* 0x001fda000bf03270 */
[----:B------:R-:W-:Y:S05]  /*0040*/  @P0 EXIT ;  /* 0x000000000000094d */ /* 0x000fea0003800000 */
[----:B------:R-:W0:Y:S01]  /*0050*/  S2R R2, SR_TID.X ;  /* 0x0000000000027919 */ /* 0x000e220000002100 */
[----:B------:R-:W1:Y:S01]  /*0060*/  LDCU UR4, c[0x0][0x38c] ;  /* 0x00007180ff0477ac */ /* 0x000e620008000800 */
[----:B------:R-:W-:Y:S01]  /*0070*/  BSSY.RECONVERGENT B0, `(.L_x_0) ;  /* 0x0000030000007945 */ /* 0x000fe20003800200 */
[----:B------:R-:W-:Y:S02]  /*0080*/  HFMA2 R0, -RZ, RZ, 0, 0 ;  /* 0x00000000ff007431 */ /* 0x000fe400000001ff */
[----:B------:R-:W-:Y:S01]  /*0090*/  IMAD.MOV.U32 R6, RZ, RZ, -0x800000 ;  /* 0xff800000ff067424 */ /* 0x000fe200078e00ff */
[----:B------:R-:W2:Y:S01]  /*00a0*/  LDCU.64 UR8, c[0x0][0x358] ;  /* 0x00006b00ff0877ac */ /* 0x000ea20008000a00 */
[----:B------:R-:W3:Y:S01]  /*00b0*/  LDCU UR5, c[0x0][0x38c] ;  /* 0x00007180ff0577ac */ /* 0x000ee20008000800 */
[----:B-1----:R-:W-:-:S05]  /*00c0*/  IMAD.U32 R3, RZ, RZ, UR4 ;  /* 0x00000004ff037e24 */ /* 0x002fca000f8e00ff */
[----:B0-----:R-:W-:-:S13]  /*00d0*/  ISETP.GE.AND P0, PT, R2, R3, PT ;  /* 0x000000030200720c */ /* 0x001fda0003f06270 */
[----:B--23--:R-:W-:Y:S05]  /*00e0*/  @P0 BRA `(.L_x_1) ;  /* 0x0000000000a00947 */ /* 0x00cfea0003800000 */
[----:B------:R-:W0:Y:S01]  /*00f0*/  LDC R7, c[0x0][0x360] ;  /* 0x0000d800ff077b82 */ /* 0x000e220000000800 */
[----:B------:R-:W-:Y:S01]  /*0100*/  IMAD.MOV.U32 R0, RZ, RZ, RZ ;  /* 0x000000ffff007224 */ /* 0x000fe200078e00ff */
[----:B------:R-:W-:Y:S01]  /*0110*/  MOV R8, R2 ;  /* 0x0000000200087202 */ /* 0x000fe20000000f00 */
[----:B------:R-:W-:-:S05]  /*0120*/  IMAD.MOV.U32 R6, RZ, RZ, -0x800000 ;  /* 0xff800000ff067424 */ /* 0x000fca00078e00ff */
[----:B------:R-:W1:Y:S02]  /*0130*/  LDC.64 R4, c[0x0][0x380] ;  /* 0x0000e000ff047b82 */ /* 0x000e640000000a00 */
.L_x_4:
[----:B------:R-:W-:-:S04]  /*0140*/  IMAD.U32 R3, RZ, RZ, UR5 ;  /* 0x00000005ff037e24 */ /* 0x000fc8000f8e00ff */
[----:B------:R-:W-:-:S04]  /*0150*/  IMAD R11, R3, UR6, R8 ;  /* 0x00000006030b7c24 */ /* 0x000fc8000f8e0208 */
[----:B-1----:R-:W-:-:S05]  /*0160*/  IMAD.WIDE R10, R11, 0x4, R4 ;  /* 0x000000040b0a7825 */ /* 0x002fca00078e0204 */
[----:B------:R-:W2:Y:S01]  /*0170*/  LDG.E R13, desc[UR8][R10.64] ;  /* 0x000000080a0d7981 */ /* 0x000ea2000c1e1900 */
[----:B------:R-:W-:Y:S01]  /*0180*/  BSSY.RECONVERGENT B1, `(.L_x_2) ;  /* 0x0000011000017945 */ /* 0x000fe20003800200 */
[----:B------:R-:W-:Y:S01]  /*0190*/  IMAD.MOV.U32 R12, RZ, RZ, 0x3bbb989d ;  /* 0x3bbb989dff0c7424 */ /* 0x000fe200078e00ff */
[----:B--2---:R-:W-:-:S13]  /*01a0*/  FSETP.GT.AND P0, PT, R13, R6, PT ;  /* 0x000000060d00720b */ /* 0x004fda0003f04000 */
[----:B------:R-:W-:Y:S05]  /*01b0*/  @!P0 BRA `(.L_x_3) ;  /* 0x0000000000348947 */ /* 0x000fea0003800000 */
[----:B------:R-:W-:Y:S01]  /*01c0*/  MOV R9, 0x3bbb989d ;  /* 0x3bbb989d00097802 */ /* 0x000fe20000000f00 */
[----:B------:R-:W-:Y:S01]  /*01d0*/  FADD R6, R6, -R13 ;  /* 0x8000000d06067221 */ /* 0x000fe20000000000 */
[----:B------:R-:W-:-:S03]  /*01e0*/  IMAD.MOV.U32 R10, RZ, RZ, 0x437c0000 ;  /* 0x437c0000ff0a7424 */ /* 0x000fc600078e00ff */
[----:B------:R-:W-:-:S04]  /*01f0*/  FFMA.SAT R9, R6, R9, 0.5 ;  /* 0x3f00000006097423 */ /* 0x000fc80000002009 */
[----:B------:R-:W-:-:S04]  /*0200*/  FFMA.RM R9, R9, R10, 12582913 ;  /* 0x4b40000109097423 */ /* 0x000fc8000000400a */
[C---:B------:R-:W-:Y:S01]  /*0210*/  FADD R11, R9.reuse, -12583039 ;  /* 0xcb40007f090b7421 */ /* 0x040fe20000000000 */
[----:B------:R-:W-:-:S03]  /*0220*/  IMAD.SHL.U32 R9, R9, 0x800000, RZ ;  /* 0x0080000009097824 */ /* 0x000fc600078e00ff */
[----:B------:R-:W-:-:S04]  /*0230*/  FFMA R11, R6, 1.4426950216293334961, -R11 ;  /* 0x3fb8aa3b060b7823 */ /* 0x000fc8000000080b */
[----:B------:R-:W-:-:S04]  /*0240*/  FFMA R11, R6, 1.925963033500011079e-08, R11 ;  /* 0x32a57060060b7823 */ /* 0x000fc8000000000b */
[----:B------:R-:W1:Y:S02]  /*0250*/  MUFU.EX2 R6, R11 ;  /* 0x0000000b00067308 */ /* 0x000e640000000800 */
[----:B-1----:R-:W-:Y:S01]  /*0260*/  FMUL R9, R9, R6 ;  /* 0x0000000609097220 */ /* 0x002fe20000400000 */
[----:B------:R-:W-:-:S03]  /*0270*/  MOV R6, R13 ;  /* 0x0000000d00067202 */ /* 0x000fc60000000f00 */
[----:B------:R-:W-:-:S07]  /*0280*/  FMUL R0, R0, R9 ;  /* 0x0000000900007220 */ /* 0x000fce0000400000 */
.L_x_3:
[----:B------:R-:W-:Y:S05]  /*0290*/  BSYNC.RECONVERGENT B1 ;  /* 0x0000000000017941 */ /* 0x000fea0003800200 */
.L_x_2:
[----:B------:R-:W-:Y:S01]  /*02a0*/  FADD R9, -R6, R13 ;  /* 0x0000000d06097221 */ /* 0x000fe20000000100 */
[----:B------:R-:W-:Y:S02]  /*02b0*/  IMAD.MOV.U32 R11, RZ, RZ, 0x437c0000 ;  /* 0x437c0000ff0b7424 */ /* 0x000fe400078e00ff */
[----:B0-----:R-:W-:Y:S02]  /*02c0*/  IMAD.IADD R8, R7, 0x1, R8 ;  /* 0x0000000107087824 */ /* 0x001fe400078e0208 */
[----:B------:R-:W-:-:S04]  /*02d0*/  FFMA.SAT R10, R9, R12, 0.5 ;  /* 0x3f000000090a7423 */ /* 0x000fc8000000200c */
[----:B------:R-:W-:Y:S01]  /*02e0*/  FFMA.RM R10, R10, R11, 12582913 ;  /* 0x4b4000010a0a7423 */ /* 0x000fe2000000400b */
[----:B------:R-:W-:-:S03]  /*02f0*/  ISETP.GE.AND P0, PT, R8, R3, PT ;  /* 0x000000030800720c */ /* 0x000fc60003f06270 */
[----:B------:R-:W-:-:S04]  /*0300*/  FADD R12, R10, -12583039 ;  /* 0xcb40007f0a0c7421 */ /* 0x000fc80000000000 */
[----:B------:R-:W-:-:S04]  /*0310*/  FFMA R12, R9, 1.4426950216293334961, -R12 ;  /* 0x3fb8aa3b090c7823 */ /* 0x000fc8000000080c */
[----:B------:R-:W-:Y:S01]  /*0320*/  FFMA R12, R9, 1.925963033500011079e-08, R12 ;  /* 0x32a57060090c7823 */ /* 0x000fe2000000000c */
[----:B------:R-:W-:-:S05]  /*0330*/  SHF.L.U32 R9, R10, 0x17, RZ ;  /* 0x000000170a097819 */ /* 0x000fca00000006ff */
[----:B------:R-:W0:Y:S02]  /*0340*/  MUFU.EX2 R12, R12 ;  /* 0x0000000c000c7308 */ /* 0x000e240000000800 */
[----:B0-----:R-:W-:Y:S01]  /*0350*/  FFMA R0, R9, R12, R0 ;  /* 0x0000000c09007223 */ /* 0x001fe20000000000 */
[----:B------:R-:W-:Y:S06]  /*0360*/  @!P0 BRA `(.L_x_4) ;  /* 0xfffffffc00748947 */ /* 0x000fec000383ffff */
.L_x_1:
[----:B------:R-:W-:Y:S05]  /*0370*/  BSYNC.RECONVERGENT B0 ;  /* 0x0000000000007941 */ /* 0x000fea0003800200 */
.L_x_0:
[----:B------:R-:W0:Y:S01]  /*0380*/  SHFL.DOWN PT, R5, R6, 0x10, 0x1f ;  /* 0x0a001f0006057f89 */ /* 0x000e2200000e0000 */
[----:B------:R-:W1:Y:S01]  /*0390*/  S2UR UR5, SR_CgaCtaId ;  /* 0x00000000000579c3 */ /* 0x000e620000008800 */
[----:B------:R-:W2:Y:S07]  /*03a0*/  LDCU UR7, c[0x0][0x360] ;  /* 0x00006c00ff0777ac */ /* 0x000eae0008000800 */
[----:B------:R-:W-:Y:S06]  /*03b0*/  BAR.SYNC.DEFER_BLOCKING 0x0 ;  /* 0x0000000000007b1d */ /* 0x000fec0000010000 */
[----:B------:R-:W-:Y:S01]  /*03c0*/  UMOV UR4, 0x400 ;  /* 0x0000040000047882 */ /* 0x000fe20000000000 */
[----:B--2---:R-:W-:Y:S01]  /*03d0*/  UISETP.GE.U32.AND UP0, UPT, UR7, 0x21, UPT ;  /* 0x000000210700788c */ /* 0x004fe2000bf06070 */
[----:B0-----:R-:W-:Y:S01]  /*03e0*/  FMNMX R5, R5, R6, !PT ;  /* 0x0000000605057209 */ /* 0x001fe20007800000 */
[----:B-1----:R-:W-:-:S04]  /*03f0*/  ULEA UR4, UR5, UR4, 0x18 ;  /* 0x0000000405047291 */ /* 0x002fc8000f8ec0ff */
[----:B------:R-:W0:Y:S02]  /*0400*/  SHFL.DOWN PT, R4, R5, 0x8, 0x1f ;  /* 0x09001f0005047f89 */ /* 0x000e2400000e0000 */
[----:B0-----:R-:W-:Y:S02]  /*0410*/  FMNMX R4, R5, R4, !PT ;  /* 0x0000000405047209 */ /* 0x001fe40007800000 */
[----:B------:R-:W-:-:S03]  /*0420*/  LEA R5, R2, UR4, 0x2 ;  /* 0x0000000402057c11 */ /* 0x000fc6000f8e10ff */
[----:B------:R-:W0:Y:S02]  /*0430*/  SHFL.DOWN PT, R7, R4, 0x4, 0x1f ;  /* 0x08801f0004077f89 */ /* 0x000e2400000e0000 */
[----:B0-----:R-:W-:Y:S02]  /*0440*/  FMNMX R7, R4, R7, !PT ;  /* 0x0000000704077209 */ /* 0x001fe40007800000 */
[----:B------:R-:W-:-:S03]  /*0450*/  LEA.HI R4, R2, UR4, RZ, 0x1d ;  /* 0x0000000402047c11 */ /* 0x000fc6000f8fe8ff */
[----:B------:R-:W0:Y:S02]  /*0460*/  SHFL.DOWN PT, R8, R7, 0x2, 0x1f ;  /* 0x08401f0007087f89 */ /* 0x000e2400000e0000 */
[----:B0-----:R-:W-:-:S05]  /*0470*/  FMNMX R8, R7, R8, !PT ;  /* 0x0000000807087209 */ /* 0x001fca0007800000 */
[----:B------:R-:W0:Y:S02]  /*0480*/  SHFL.DOWN PT, R9, R8, 0x1, 0x1f ;  /* 0x08201f0008097f89 */ /* 0x000e2400000e0000 */
[----:B0-----:R-:W-:Y:S01]  /*0490*/  FMNMX R9, R8, R9, !PT ;  /* 0x0000000908097209 */ /* 0x001fe20007800000 */
[----:B------:R-:W-:Y:S06]  /*04a0*/  BRA.U !UP0, `(.L_x_5) ;  /* 0x0000000108687547 */ /* 0x000fec000b800000 */
[----:B------:R-:W-:-:S13]  /*04b0*/  LOP3.LUT P0, RZ, R2, 0x1f, RZ, 0xc0, !PT ;  /* 0x0000001f02ff7812 */ /* 0x000fda000780c0ff */
[----:B------:R0:W-:Y:S01]  /*04c0*/  @!P0 STS [R4], R9 ;  /* 0x0000000904008388 */ /* 0x0001e20000000800 */
[----:B------:R-:W-:Y:S01]  /*04d0*/  BAR.SYNC.DEFER_BLOCKING 0x0 ;  /* 0x0000000000007b1d */ /* 0x000fe20000010000 */
[----:B------:R-:W-:-:S13]  /*04e0*/  ISETP.GT.U32.AND P0, PT, R2, 0x1f, PT ;  /* 0x0000001f0200780c */ /* 0x000fda0003f04070 */
[----:B0-----:R-:W-:Y:S05]  /*04f0*/  @P0 BRA `(.L_x_6) ;  /* 0x00000000005c0947 */ /* 0x001fea0003800000 */
[----:B------:R-:W-:Y:S01]  /*0500*/  UIADD3 UR5, UPT, UPT, UR7, 0x1f, URZ ;  /* 0x0000001f07057890 */ /* 0x000fe2000fffe0ff */
[----:B------:R-:W-:-:S03]  /*0510*/  IMAD.MOV.U32 R7, RZ, RZ, -0x800000 ;  /* 0xff800000ff077424 */ /* 0x000fc600078e00ff */
[----:B------:R-:W-:-:S06]  /*0520*/  USHF.R.U32.HI UR5, URZ, 0x5, UR5 ;  /* 0x00000005ff057899 */ /* 0x000fcc0008011605 */
[----:B------:R-:W-:Y:S01]  /*0530*/  ISETP.GE.U32.AND P0, PT, R2, UR5, PT ;  /* 0x0000000502007c0c */ /* 0x000fe2000bf06070 */
[----:B------:R-:W-:-:S12]  /*0540*/  UMOV UR5, 0xffffffff ;  /* 0xffffffff00057882 */ /* 0x000fd80000000000 */
[----:B------:R0:W1:Y:S01]  /*0550*/  @!P0 LDS R7, [R5] ;  /* 0x0000000005078984 */ /* 0x0000620000000800 */
[----:B------:R-:W-:Y:S05]  /*0560*/  BRA.DIV UR5, `(.L_x_7) ;  /* 0x0000000605c07947 */ /* 0x000fea000b800000 */
[----:B-1----:R-:W1:Y:S02]  /*0570*/  SHFL.DOWN PT, R8, R7, 0x10, 0x1f ;  /* 0x0a001f0007087f89 */ /* 0x002e6400000e0000 */
[----:B-1----:R-:W-:-:S05]  /*0580*/  FMNMX R8, R8, R7, !PT ;  /* 0x0000000708087209 */ /* 0x002fca0007800000 */
[----:B------:R-:W1:Y:S02]  /*0590*/  SHFL.DOWN PT, R9, R8, 0x8, 0x1f ;  /* 0x09001f0008097f89 */ /* 0x000e6400000e0000 */
[----:B-1----:R-:W-:-:S05]  /*05a0*/  FMNMX R9, R8, R9, !PT ;  /* 0x0000000908097209 */ /* 0x002fca0007800000 */
[----:B------:R-:W1:Y:S02]  /*05b0*/  SHFL.DOWN PT, R10, R9, 0x4, 0x1f ;  /* 0x08801f00090a7f89 */ /* 0x000e6400000e0000 */
[----:B-1----:R-:W-:-:S05]  /*05c0*/  FMNMX R10, R9, R10, !PT ;  /* 0x0000000a090a7209 */ /* 0x002fca0007800000 */
[----:B------:R-:W1:Y:S02]  /*05d0*/  SHFL.DOWN PT, R11, R10, 0x2, 0x1f ;  /* 0x08401f000a0b7f89 */ /* 0x000e6400000e0000 */
[----:B-1----:R-:W-:-:S05]  /*05e0*/  FMNMX R11, R10, R11, !PT ;  /* 0x0000000b0a0b7209 */ /* 0x002fca0007800000 */
[----:B------:R1:W2:Y:S02]  /*05f0*/  SHFL.DOWN PT, R12, R11, 0x1, 0x1f ;  /* 0x08201f000b0c7f89 */ /* 0x0002a400000e0000 */
.L_x_19:
[----:B------:R-:W-:Y:S02]  /*0600*/  ISETP.NE.AND P0, PT, R2, RZ, PT ;  /* 0x000000ff0200720c */ /* 0x000fe40003f05270 */
[----:B--2---:R-:W-:-:S11]  /*0610*/  FMNMX R12, R11, R12, !PT ;  /* 0x0000000c0b0c7209 */ /* 0x004fd60007800000 */
[----:B------:R-:W-:Y:S05]  /*0620*/  @P0 BRA `(.L_x_6) ;  /* 0x0000000000100947 */ /* 0x000fea0003800000 */
[----:B------:R2:W-:Y:S01]  /*0630*/  STS [UR4], R12 ;  /* 0x0000000cff007988 */ /* 0x0005e20008000804 */
[----:B------:R-:W-:Y:S05]  /*0640*/  BRA `(.L_x_6) ;  /* 0x0000000000087947 */ /* 0x000fea0003800000 */
.L_x_5:
[----:B------:R-:W-:-:S13]  /*0650*/  ISETP.NE.AND P0, PT, R2, RZ, PT ;  /* 0x000000ff0200720c */ /* 0x000fda0003f05270 */
[----:B------:R3:W-:Y:S02]  /*0660*/  @!P0 STS [UR4], R9 ;  /* 0x00000009ff008988 */ /* 0x0007e40008000804 */
.L_x_6:
[----:B------:R-:W-:Y:S05]  /*0670*/  WARPSYNC.ALL ;  /* 0x0000000000007948 */ /* 0x000fea0003800000 */
[----:B------:R-:W-:Y:S01]  /*0680*/  BAR.SYNC.DEFER_BLOCKING 0x0 ;  /* 0x0000000000007b1d */ /* 0x000fe20000010000 */
[----:B------:R-:W-:Y:S02]  /*0690*/  HFMA2 R8, -RZ, RZ, 3.7421875, 0 ;  /* 0x437c0000ff087431 */ /* 0x000fe400000001ff */
[----:B------:R-:W-:-:S03]  /*06a0*/  IMAD.MOV.U32 R7, RZ, RZ, 0x3bbb989d ;  /* 0x3bbb989dff077424 */ /* 0x000fc600078e00ff */
[----:B---3--:R-:W3:Y:S02]  /*06b0*/  LDS R9, [UR4] ;  /* 0x00000004ff097984 */ /* 0x008ee40008000800 */
[----:B---3--:R-:W-:-:S04]  /*06c0*/  FADD R6, -R9, R6 ;  /* 0x0000000609067221 */ /* 0x008fc80000000100 */
[----:B------:R-:W-:-:S04]  /*06d0*/  FFMA.SAT R7, R6, R7, 0.5 ;  /* 0x3f00000006077423 */ /* 0x000fc80000002007 */
[----:B------:R-:W-:-:S04]  /*06e0*/  FFMA.RM R7, R7, R8, 12582913 ;  /* 0x4b40000107077423 */ /* 0x000fc80000004008 */
[C---:B-1----:R-:W-:Y:S01]  /*06f0*/  FADD R11, R7.reuse, -12583039 ;  /* 0xcb40007f070b7421 */ /* 0x042fe20000000000 */
[----:B------:R-:W-:-:S03]  /*0700*/  IMAD.SHL.U32 R7, R7, 0x800000, RZ ;  /* 0x0080000007077824 */ /* 0x000fc600078e00ff */
[----:B------:R-:W-:-:S04]  /*0710*/  FFMA R11, R6, 1.4426950216293334961, -R11 ;  /* 0x3fb8aa3b060b7823 */ /* 0x000fc8000000080b */
[----:B------:R-:W-:-:S04]  /*0720*/  FFMA R11, R6, 1.925963033500011079e-08, R11 ;  /* 0x32a57060060b7823 */ /* 0x000fc8000000000b */
[----:B------:R-:W1:Y:S02]  /*0730*/  MUFU.EX2 R6, R11 ;  /* 0x0000000b00067308 */ /* 0x000e640000000800 */
[----:B-1----:R-:W-:-:S04]  /*0740*/  FMUL R7, R7, R6 ;  /* 0x0000000607077220 */ /* 0x002fc80000400000 */
[----:B------:R-:W-:-:S05]  /*0750*/  FMUL R7, R7, R0 ;  /* 0x0000000007077220 */ /* 0x000fca0000400000 */
[----:B------:R-:W1:Y:S02]  /*0760*/  SHFL.DOWN PT, R0, R7, 0x10, 0x1f ;  /* 0x0a001f0007007f89 */ /* 0x000e6400000e0000 */
[----:B-1----:R-:W-:-:S05]  /*0770*/  FADD R0, R7, R0 ;  /* 0x0000000007007221 */ /* 0x002fca0000000000 */
[----:B------:R-:W1:Y:S02]  /*0780*/  SHFL.DOWN PT, R13, R0, 0x8, 0x1f ;  /* 0x09001f00000d7f89 */ /* 0x000e6400000e0000 */
[----:B-1----:R-:W-:-:S05]  /*0790*/  FADD R13, R0, R13 ;  /* 0x0000000d000d7221 */ /* 0x002fca0000000000 */
[----:B------:R-:W1:Y:S02]  /*07a0*/  SHFL.DOWN PT, R6, R13, 0x4, 0x1f ;  /* 0x08801f000d067f89 */ /* 0x000e6400000e0000 */
[----:B-1----:R-:W-:-:S05]  /*07b0*/  FADD R6, R13, R6 ;  /* 0x000000060d067221 */ /* 0x002fca0000000000 */
[----:B------:R-:W1:Y:S02]  /*07c0*/  SHFL.DOWN PT, R15, R6, 0x2, 0x1f ;  /* 0x08401f00060f7f89 */ /* 0x000e6400000e0000 */
[----:B-1----:R-:W-:-:S05]  /*07d0*/  FADD R15, R6, R15 ;  /* 0x0000000f060f7221 */ /* 0x002fca0000000000 */
[----:B------:R-:W1:Y:S02]  /*07e0*/  SHFL.DOWN PT, R8, R15, 0x1, 0x1f ;  /* 0x08201f000f087f89 */ /* 0x000e6400000e0000 */
[----:B-1----:R-:W-:Y:S01]  /*07f0*/  FADD R11, R15, R8 ;  /* 0x000000080f0b7221 */ /* 0x002fe20000000000 */
[----:B------:R-:W-:Y:S06]  /*0800*/  BAR.SYNC.DEFER_BLOCKING 0x0 ;  /* 0x0000000000007b1d */ /* 0x000fec0000010000 */
[----:B------:R-:W-:Y:S05]  /*0810*/  BRA.U !UP0, `(.L_x_8) ;  /* 0x0000000108687547 */ /* 0x000fea000b800000 */
[----:B------:R-:W-:-:S13]  /*0820*/  LOP3.LUT P0, RZ, R2, 0x1f, RZ, 0xc0, !PT ;  /* 0x0000001f02ff7812 */ /* 0x000fda000780c0ff */
[----:B------:R1:W-:Y:S01]  /*0830*/  @!P0 STS [R4], R11 ;  /* 0x0000000b04008388 */ /* 0x0003e20000000800 */
[----:B------:R-:W-:Y:S01]  /*0840*/  BAR.SYNC.DEFER_BLOCKING 0x0 ;  /* 0x0000000000007b1d */ /* 0x000fe20000010000 */
[----:B------:R-:W-:-:S13]  /*0850*/  ISETP.GT.U32.AND P0, PT, R2, 0x1f, PT ;  /* 0x0000001f0200780c */ /* 0x000fda0003f04070 */
[----:B-1----:R-:W-:Y:S05]  /*0860*/  @P0 BRA `(.L_x_9) ;  /* 0x00000000005c0947 */ /* 0x002fea0003800000 */
[----:B------:R-:W-:Y:S01]  /*0870*/  UIADD3 UR5, UPT, UPT, UR7, 0x1f, URZ ;  /* 0x0000001f07057890 */ /* 0x000fe2000fffe0ff */
[----:B------:R-:W-:-:S03]  /*0880*/  IMAD.MOV.U32 R0, RZ, RZ, RZ ;  /* 0x000000ffff007224 */ /* 0x000fc600078e00ff */
[----:B------:R-:W-:-:S06]  /*0890*/  USHF.R.U32.HI UR5, URZ, 0x5, UR5 ;  /* 0x00000005ff057899 */ /* 0x000fcc0008011605 */
[----:B------:R-:W-:Y:S01]  /*08a0*/  ISETP.GE.U32.AND P0, PT, R2, UR5, PT ;  /* 0x0000000502007c0c */ /* 0x000fe2000bf06070 */
[----:B------:R-:W-:-:S12]  /*08b0*/  UMOV UR5, 0xffffffff ;  /* 0xffffffff00057882 */ /* 0x000fd80000000000 */
[----:B------:R1:W3:Y:S01]  /*08c0*/  @!P0 LDS R0, [R5] ;  /* 0x0000000005008984 */ /* 0x0002e20000000800 */
[----:B------:R-:W-:Y:S05]  /*08d0*/  BRA.DIV UR5, `(.L_x_10) ;  /* 0x0000000605747947 */ /* 0x000fea000b800000 */
[----:B01-3--:R-:W0:Y:S02]  /*08e0*/  SHFL.DOWN PT, R5, R0, 0x10, 0x1f ;  /* 0x0a001f0000057f89 */ /* 0x00be2400000e0000 */
[----:B0-----:R-:W-:-:S05]  /*08f0*/  FADD R5, R5, R0 ;  /* 0x0000000005057221 */ /* 0x001fca0000000000 */
[----:B------:R-:W0:Y:S02]  /*0900*/  SHFL.DOWN PT, R4, R5, 0x8, 0x1f ;  /* 0x09001f0005047f89 */ /* 0x000e2400000e0000 */
[----:B0-----:R-:W-:-:S05]  /*0910*/  FADD R4, R5, R4 ;  /* 0x0000000405047221 */ /* 0x001fca0000000000 */
[----:B------:R-:W0:Y:S02]  /*0920*/  SHFL.DOWN PT, R7, R4, 0x4, 0x1f ;  /* 0x08801f0004077f89 */ /* 0x000e2400000e0000 */
[----:B0-----:R-:W-:-:S05]  /*0930*/  FADD R7, R4, R7 ;  /* 0x0000000704077221 */ /* 0x001fca0000000000 */
[----:B------:R-:W0:Y:S02]  /*0940*/  SHFL.DOWN PT, R6, R7, 0x2, 0x1f ;  /* 0x08401f0007067f89 */ /* 0x000e2400000e0000 */
[----:B0-----:R-:W-:-:S05]  /*0950*/  FADD R6, R7, R6 ;  /* 0x0000000607067221 */ /* 0x001fca0000000000 */
[----:B------:R0:W1:Y:S02]  /*0960*/  SHFL.DOWN PT, R11, R6, 0x1, 0x1f ;  /* 0x08201f00060b7f89 */ /* 0x00006400000e0000 */
.L_x_25:
[----:B------:R-:W-:Y:S01]  /*0970*/  ISETP.NE.AND P0, PT, R2, RZ, PT ;  /* 0x000000ff0200720c */ /* 0x000fe20003f05270 */
[----:B-1----:R-:W-:-:S12]  /*0980*/  FADD R11, R6, R11 ;  /* 0x0000000b060b7221 */ /* 0x002fd80000000000 */
[----:B------:R-:W-:Y:S05]  /*0990*/  @P0 BRA `(.L_x_9) ;  /* 0x0000000000100947 */ /* 0x000fea0003800000 */
[----:B------:R1:W-:Y:S01]  /*09a0*/  STS [UR4], R11 ;  /* 0x0000000bff007988 */ /* 0x0003e20008000804 */
[----:B------:R-:W-:Y:S05]  /*09b0*/  BRA `(.L_x_9) ;  /* 0x0000000000087947 */ /* 0x000fea0003800000 */
.L_x_8:
[----:B------:R-:W-:-:S13]  /*09c0*/  ISETP.NE.AND P0, PT, R2, RZ, PT ;  /* 0x000000ff0200720c */ /* 0x000fda0003f05270 */
[----:B------:R3:W-:Y:S02]  /*09d0*/  @!P0 STS [UR4], R11 ;  /* 0x0000000bff008988 */ /* 0x0007e40008000804 */
.L_x_9:
[----:B------:R-:W-:Y:S05]  /*09e0*/  WARPSYNC.ALL ;  /* 0x0000000000007948 */ /* 0x000fea0003800000 */
[----:B------:R-:W-:Y:S01]  /*09f0*/  ISETP.GE.AND P0, PT, R2, R3, PT ;  /* 0x000000030200720c */ /* 0x000fe20003f06270 */
[----:B------:R-:W-:Y:S08]  /*0a00*/  BAR.SYNC.DEFER_BLOCKING 0x0 ;  /* 0x0000000000007b1d */ /* 0x000ff00000010000 */
[----:B-1-3--:R-:W1:Y:S01]  /*0a10*/  LDC R11, c[0x0][0x38c] ;  /* 0x0000e300ff0b7b82 */ /* 0x00ae620000000800 */
[----:B------:R-:W3:Y:S07]  /*0a20*/  LDCU UR5, c[0x0][0x38c] ;  /* 0x00007180ff0577ac */ /* 0x000eee0008000800 */
[----:B0-----:R-:W0:Y:S01]  /*0a30*/  LDC.64 R4, c[0x0][0x380] ;  /* 0x0000e000ff047b82 */ /* 0x001e220000000a00 */
[----:B------:R-:W4:Y:S07]  /*0a40*/  LDS R3, [UR4] ;  /* 0x00000004ff037984 */ /* 0x000f2e0008000800 */
[----:B------:R-:W-:Y:S06]  /*0a50*/  BAR.SYNC.DEFER_BLOCKING 0x0 ;  /* 0x0000000000007b1d */ /* 0x000fec0000010000 */
[----:B---3--:R-:W-:Y:S05]  /*0a60*/  @P0 EXIT ;  /* 0x000000000000094d */ /* 0x008fea0003800000 */
.L_x_13:
[----:B-1----:R-:W-:-:S04]  /*0a70*/  IMAD R7, R11, UR6, R2 ;  /* 0x000000060b077c24 */ /* 0x002fc8000f8e0202 */
[----:B0-----:R-:W-:-:S05]  /*0a80*/  IMAD.WIDE R6, R7, 0x4, R4 ;  /* 0x0000000407067825 */ /* 0x001fca00078e0204 */
[----:B------:R-:W3:Y:S01]  /*0a90*/  LDG.E R0, desc[UR8][R6.64] ;  /* 0x0000000806007981 */ /* 0x000ee2000c1e1900 */
[----:B------:R-:W-:Y:S02]  /*0aa0*/  HFMA2 R13, -RZ, RZ, 0.96630859375, -0.0022525787353515625 ;  /* 0x3bbb989dff0d7431 */ /* 0x000fe400000001ff */
[----:B------:R-:W-:Y:S01]  /*0ab0*/  IMAD.MOV.U32 R15, RZ, RZ, 0x437c0000 ;  /* 0x437c0000ff0f7424 */ /* 0x000fe200078e00ff */
[----:B----4-:R-:W0:Y:S01]  /*0ac0*/  MUFU.RCP R10, R3 ;  /* 0x00000003000a7308 */ /* 0x010e220000001000 */
[----:B------:R-:W-:Y:S01]  /*0ad0*/  BSSY.RECONVERGENT B0, `(.L_x_11) ;  /* 0x0000014000007945 */ /* 0x000fe20003800200 */
[----:B---3--:R-:W-:-:S04]  /*0ae0*/  FADD R0, -R9, R0 ;  /* 0x0000000009007221 */ /* 0x008fc80000000100 */
[----:B------:R-:W-:-:S04]  /*0af0*/  FFMA.SAT R8, R0, R13, 0.5 ;  /* 0x3f00000000087423 */ /* 0x000fc8000000200d */
[----:B------:R-:W-:Y:S01]  /*0b00*/  FFMA.RM R8, R8, R15, 12582913 ;  /* 0x4b40000108087423 */ /* 0x000fe2000000400f */
[----:B0-----:R-:W-:-:S03]  /*0b10*/  FFMA R15, -R3, R10, 1 ;  /* 0x3f800000030f7423 */ /* 0x001fc6000000010a */
[----:B------:R-:W-:Y:S01]  /*0b20*/  FADD R13, R8, -12583039 ;  /* 0xcb40007f080d7421 */ /* 0x000fe20000000000 */
[----:B------:R-:W-:-:S03]  /*0b30*/  FFMA R15, R10, R15, R10 ;  /* 0x0000000f0a0f7223 */ /* 0x000fc6000000000a */
[----:B------:R-:W-:-:S04]  /*0b40*/  FFMA R13, R0, 1.4426950216293334961, -R13 ;  /* 0x3fb8aa3b000d7823 */ /* 0x000fc8000000080d */
[----:B------:R-:W-:Y:S01]  /*0b50*/  FFMA R13, R0, 1.925963033500011079e-08, R13 ;  /* 0x32a57060000d7823 */ /* 0x000fe2000000000d */
[----:B------:R-:W-:-:S05]  /*0b60*/  IMAD.SHL.U32 R0, R8, 0x800000, RZ ;  /* 0x0080000008007824 */ /* 0x000fca00078e00ff */
[----:B------:R-:W0:Y:S02]  /*0b70*/  MUFU.EX2 R13, R13 ;  /* 0x0000000d000d7308 */ /* 0x000e240000000800 */
[----:B0-----:R-:W-:-:S06]  /*0b80*/  FMUL R0, R0, R13 ;  /* 0x0000000d00007220 */ /* 0x001fcc0000400000 */
[----:B------:R-:W0:Y:S01]  /*0b90*/  FCHK P0, R0, R3 ;  /* 0x0000000300007302 */ /* 0x000e220000000000 */
[----:B------:R-:W-:-:S04]  /*0ba0*/  FFMA R8, R0, R15, RZ ;  /* 0x0000000f00087223 */ /* 0x000fc800000000ff */
[----:B------:R-:W-:-:S04]  /*0bb0*/  FFMA R10, -R3, R8, R0 ;  /* 0x00000008030a7223 */ /* 0x000fc80000000100 */
[----:B------:R-:W-:Y:S01]  /*0bc0*/  FFMA R15, R15, R10, R8 ;  /* 0x0000000a0f0f7223 */ /* 0x000fe20000000008 */
[----:B0-----:R-:W-:Y:S06]  /*0bd0*/  @!P0 BRA `(.L_x_12) ;  /* 0x00000000000c8947 */ /* 0x001fec0003800000 */
[----:B------:R-:W-:-:S07]  /*0be0*/  MOV R8, 0xc00 ;  /* 0x00000c0000087802 */ /* 0x000fce0000000f00 */
[----:B--2---:R-:W-:Y:S05]  /*0bf0*/  CALL.REL.NOINC `($__internal_0_$__cuda_sm3x_div_rn_noftz_f32_slowpath) ;  /* 0x0000000400407944 */ /* 0x004fea0003c00000 */
[----:B------:R-:W-:-:S07]  /*0c00*/  MOV R15, R0 ;  /* 0x00000000000f7202 */ /* 0x000fce0000000f00 */
.L_x_12:
[----:B------:R-:W-:Y:S05]  /*0c10*/  BSYNC.RECONVERGENT B0 ;  /* 0x0000000000007941 */ /* 0x000fea0003800200 */
.L_x_11:
[----:B------:R3:W-:Y:S01]  /*0c20*/  STG.E desc[UR8][R6.64], R15 ;  /* 0x0000000f06007986 */ /* 0x0007e2000c101908 */
[----:B------:R-:W-:-:S05]  /*0c30*/  VIADD R2, R2, UR7 ;  /* 0x0000000702027c36 */ /* 0x000fca0008000000 */
[----:B------:R-:W-:-:S13]  /*0c40*/  ISETP.GE.AND P0, PT, R2, UR5, PT ;  /* 0x0000000502007c0c */ /* 0x000fda000bf06270 */
[----:B---3--:R-:W-:Y:S05]  /*0c50*/  @!P0 BRA `(.L_x_13) ;  /* 0xfffffffc00848947 */ /* 0x008fea000383ffff */
[----:B------:R-:W-:Y:S05]  /*0c60*/  EXIT ;  /* 0x000000000000794d */ /* 0x000fea0003800000 */
.L_x_7:
[----:B------:R-:W-:Y:S02]  /*0c70*/  HFMA2 R15, -RZ, RZ, 0, 9.5367431640625e-07 ;  /* 0x00000010ff0f7431 */ /* 0x000fe400000001ff */
[----:B-1----:R-:W-:Y:S02]  /*0c80*/  IMAD.MOV.U32 R14, RZ, RZ, R7 ;  /* 0x000000ffff0e7224 */ /* 0x002fe400078e0007 */
[----:B------:R-:W-:Y:S02]  /*0c90*/  IMAD.MOV.U32 R16, RZ, RZ, 0x1f ;  /* 0x0000001fff107424 */ /* 0x000fe400078e00ff */
[----:B------:R-:W-:-:S07]  /*0ca0*/  IMAD.MOV.U32 R13, RZ, RZ, -0x1 ;  /* 0xffffffffff0d7424 */ /* 0x000fce00078e00ff */
[----:B0-----:R-:W-:Y:S05]  /*0cb0*/  WARPSYNC.COLLECTIVE R13, `(.L_x_14) ;  /* 0x000000000d087348 */ /* 0x001fea0003c00000 */
[----:B------:R1:W2:Y:S02]  /*0cc0*/  SHFL.DOWN P0, R12, R14, R15, R16 ;  /* 0x0800000f0e0c7389 */ /* 0x0002a40000000010 */
[----:B012---:R-:W-:Y:S05]  /*0cd0*/  ENDCOLLECTIVE ;  /* 0x000000000000791b */ /* 0x007fea0003800000 */
.L_x_14:
[----:B------:R-:W-:Y:S01]  /*0ce0*/  IMAD.MOV.U32 R15, RZ, RZ, 0x8 ;  /* 0x00000008ff0f7424 */ /* 0x000fe200078e00ff */
[----:B------:R-:W-:-:S04]  /*0cf0*/  MOV R8, R12 ;  /* 0x0000000c00087202 */ /* 0x000fc80000000f00 */
[----:B------:R-:W-:-:S05]  /*0d00*/  FMNMX R8, R8, R7, !PT ;  /* 0x0000000708087209 */ /* 0x000fca0007800000 */
[----:B------:R-:W-:-:S07]  /*0d10*/  IMAD.MOV.U32 R14, RZ, RZ, R8 ;  /* 0x000000ffff0e7224 */ /* 0x000fce00078e0008 */
[----:B------:R-:W-:Y:S05]  /*0d20*/  WARPSYNC.COLLECTIVE R13, `(.L_x_15) ;  /* 0x000000000d087348 */ /* 0x000fea0003c00000 */
[----:B------:R0:W1:Y:S02]  /*0d30*/  SHFL.DOWN P0, R12, R14, R15, R16 ;  /* 0x0800000f0e0c7389 */ /* 0x0000640000000010 */
[----:B01----:R-:W-:Y:S05]  /*0d40*/  ENDCOLLECTIVE ;  /* 0x000000000000791b */ /* 0x003fea0003800000 */
.L_x_15:
[----:B------:R-:W-:Y:S01]  /*0d50*/  HFMA2 R15, -RZ, RZ, 0, 2.384185791015625e-07 ;  /* 0x00000004ff0f7431 */ /* 0x000fe200000001ff */
[----:B------:R-:W-:-:S04]  /*0d60*/  MOV R9, R12 ;  /* 0x0000000c00097202 */ /* 0x000fc80000000f00 */
[----:B------:R-:W-:-:S05]  /*0d70*/  FMNMX R9, R8, R9, !PT ;  /* 0x0000000908097209 */ /* 0x000fca0007800000 */
[----:B------:R-:W-:-:S07]  /*0d80*/  IMAD.MOV.U32 R14, RZ, RZ, R9 ;  /* 0x000000ffff0e7224 */ /* 0x000fce00078e0009 */
[----:B------:R-:W-:Y:S05]  /*0d90*/  WARPSYNC.COLLECTIVE R13, `(.L_x_16) ;  /* 0x000000000d087348 */ /* 0x000fea0003c00000 */
[----:B------:R0:W1:Y:S02]  /*0da0*/  SHFL.DOWN P0, R12, R14, R15, R16 ;  /* 0x0800000f0e0c7389 */ /* 0x0000640000000010 */
[----:B01----:R-:W-:Y:S05]  /*0db0*/  ENDCOLLECTIVE ;  /* 0x000000000000791b */ /* 0x003fea0003800000 */
.L_x_16:
[----:B------:R-:W-:Y:S02]  /*0dc0*/  IMAD.MOV.U32 R15, RZ, RZ, 0x2 ;  /* 0x00000002ff0f7424 */ /* 0x000fe400078e00ff */
[----:B------:R-:W-:-:S05]  /*0dd0*/  IMAD.MOV.U32 R10, RZ, RZ, R12 ;  /* 0x000000ffff0a7224 */ /* 0x000fca00078e000c */
[----:B------:R-:W-:-:S04]  /*0de0*/  FMNMX R10, R9, R10, !PT ;  /* 0x0000000a090a7209 */ /* 0x000fc80007800000 */
[----:B------:R-:W-:-:S07]  /*0df0*/  MOV R14, R10 ;  /* 0x0000000a000e7202 */ /* 0x000fce0000000f00 */
[----:B------:R-:W-:Y:S05]  /*0e00*/  WARPSYNC.COLLECTIVE R13, `(.L_x_17) ;  /* 0x000000000d087348 */ /* 0x000fea0003c00000 */
[----:B------:R0:W1:Y:S02]  /*0e10*/  SHFL.DOWN P0, R12, R14, R15, R16 ;  /* 0x0800000f0e0c7389 */ /* 0x0000640000000010 */
[----:B01----:R-:W-:Y:S05]  /*0e20*/  ENDCOLLECTIVE ;  /* 0x000000000000791b */ /* 0x003fea0003800000 */
.L_x_17:
[----:B------:R-:W-:Y:S01]  /*0e30*/  HFMA2 R15, -RZ, RZ, 0, 5.9604644775390625e-08 ;  /* 0x00000001ff0f7431 */ /* 0x000fe200000001ff */
[----:B------:R-:W-:-:S04]  /*0e40*/  MOV R11, R12 ;  /* 0x0000000c000b7202 */ /* 0x000fc80000000f00 */
[----:B------:R-:W-:-:S05]  /*0e50*/  FMNMX R11, R10, R11, !PT ;  /* 0x0000000b0a0b7209 */ /* 0x000fca0007800000 */
[----:B------:R-:W-:-:S07]  /*0e60*/  IMAD.MOV.U32 R14, RZ, RZ, R11 ;  /* 0x000000ffff0e7224 */ /* 0x000fce00078e000b */
[----:B------:R-:W-:Y:S05]  /*0e70*/  WARPSYNC.COLLECTIVE R13, `(.L_x_18) ;  /* 0x000000000d087348 */ /* 0x000fea0003c00000 */
[----:B------:R0:W1:Y:S02]  /*0e80*/  SHFL.DOWN P0, R12, R14, R15, R16 ;  /* 0x0800000f0e0c7389 */ /* 0x0000640000000010 */
[----:B01----:R-:W-:Y:S05]  /*0e90*/  ENDCOLLECTIVE ;  /* 0x000000000000791b */ /* 0x003fea0003800000 */
.L_x_18:
[----:B------:R-:W-:Y:S05]  /*0ea0*/  BRA `(.L_x_19) ;  /* 0xfffffff400d47947 */ /* 0x000fea000383ffff */
.L_x_10:
[----:B---3--:R-:W-:Y:S01]  /*0eb0*/  IMAD.MOV.U32 R14, RZ, RZ, R0 ;  /* 0x000000ffff0e7224 */ /* 0x008fe200078e0000 */
[----:B------:R-:W-:Y:S01]  /*0ec0*/  MOV R15, 0x10 ;  /* 0x00000010000f7802 */ /* 0x000fe20000000f00 */
[----:B------:R-:W-:Y:S01]  /*0ed0*/  IMAD.MOV.U32 R16, RZ, RZ, 0x1f ;  /* 0x0000001fff107424 */ /* 0x000fe200078e00ff */
[----:B------:R-:W-:-:S07]  /*0ee0*/  MOV R13, 0xffffffff ;  /* 0xffffffff000d7802 */ /* 0x000fce0000000f00 */
[----:B012---:R-:W-:Y:S05]  /*0ef0*/  WARPSYNC.COLLECTIVE R13, `(.L_x_20) ;  /* 0x000000000d087348 */ /* 0x007fea0003c00000 */
[----:B--2---:R2:W3:Y:S02]  /*0f00*/  SHFL.DOWN P0, R12, R14, R15, R16 ;  /* 0x0800000f0e0c7389 */ /* 0x0044e40000000010 */
[----:B0123--:R-:W-:Y:S05]  /*0f10*/  ENDCOLLECTIVE ;  /* 0x000000000000791b */ /* 0x00ffea0003800000 */
.L_x_20:
[----:B------:R-:W-:Y:S02]  /*0f20*/  IMAD.MOV.U32 R15, RZ, RZ, 0x8 ;  /* 0x00000008ff0f7424 */ /* 0x000fe400078e00ff */
[----:B------:R-:W-:-:S04]  /*0f30*/  IMAD.MOV.U32 R5, RZ, RZ, R12 ;  /* 0x000000ffff057224 */ /* 0x000fc800078e000c */
[----:B------:R-:W-:-:S05]  /*0f40*/  FADD R5, R5, R0 ;  /* 0x0000000005057221 */ /* 0x000fca0000000000 */
[----:B------:R-:W-:-:S07]  /*0f50*/  MOV R14, R5 ;  /* 0x00000005000e7202 */ /* 0x000fce0000000f00 */
[----:B------:R-:W-:Y:S05]  /*0f60*/  WARPSYNC.COLLECTIVE R13, `(.L_x_21) ;  /* 0x000000000d087348 */ /* 0x000fea0003c00000 */
[----:B------:R0:W1:Y:S02]  /*0f70*/  SHFL.DOWN P0, R12, R14, R15, R16 ;  /* 0x0800000f0e0c7389 */ /* 0x0000640000000010 */
[----:B01----:R-:W-:Y:S05]  /*0f80*/  ENDCOLLECTIVE ;  /* 0x000000000000791b */ /* 0x003fea0003800000 */
.L_x_21:
[----:B------:R-:W-:Y:S01]  /*0f90*/  HFMA2 R15, -RZ, RZ, 0, 2.384185791015625e-07 ;  /* 0x00000004ff0f7431 */ /* 0x000fe200000001ff */
[----:B------:R-:W-:-:S05]  /*0fa0*/  MOV R4, R12 ;  /* 0x0000000c00047202 */ /* 0x000fca0000000f00 */
[----:B------:R-:W-:-:S04]  /*0fb0*/  FADD R4, R5, R4 ;  /* 0x0000000405047221 */ /* 0x000fc80000000000 */
[----:B------:R-:W-:-:S07]  /*0fc0*/  IMAD.MOV.U32 R14, RZ, RZ, R4 ;  /* 0x000000ffff0e7224 */ /* 0x000fce00078e0004 */
[----:B------:R-:W-:Y:S05]  /*0fd0*/  WARPSYNC.COLLECTIVE R13, `(.L_x_22) ;  /* 0x000000000d087348 */ /* 0x000fea0003c00000 */
[----:B------:R0:W1:Y:S02]  /*0fe0*/  SHFL.DOWN P0, R12, R14, R15, R16 ;  /* 0x0800000f0e0c7389 */ /* 0x0000640000000010 */
[----:B01----:R-:W-:Y:S05]  /*0ff0*/  ENDCOLLECTIVE ;  /* 0x000000000000791b */ /* 0x003fea0003800000 */
.L_x_22:
[----:B------:R-:W-:Y:S02]  /*1000*/  IMAD.MOV.U32 R15, RZ, RZ, 0x2 ;  /* 0x00000002ff0f7424 */ /* 0x000fe400078e00ff */
[----:B------:R-:W-:-:S04]  /*1010*/  IMAD.MOV.U32 R7, RZ, RZ, R12 ;  /* 0x000000ffff077224 */ /* 0x000fc800078e000c */
[----:B------:R-:W-:-:S05]  /*1020*/  FADD R7, R4, R7 ;  /* 0x0000000704077221 */ /* 0x000fca0000000000 */
[----:B------:R-:W-:-:S07]  /*1030*/  MOV R14, R7 ;  /* 0x00000007000e7202 */ /* 0x000fce0000000f00 */
[----:B------:R-:W-:Y:S05]  /*1040*/  WARPSYNC.COLLECTIVE R13, `(.L_x_23) ;  /* 0x000000000d087348 */ /* 0x000fea0003c00000 */
[----:B------:R0:W1:Y:S02]  /*1050*/  SHFL.DOWN P0, R12, R14, R15, R16 ;  /* 0x0800000f0e0c7389 */ /* 0x0000640000000010 */
[----:B01----:R-:W-:Y:S05]  /*1060*/  ENDCOLLECTIVE ;  /* 0x000000000000791b */ /* 0x003fea0003800000 */
.L_x_23:
[----:B------:R-:W-:Y:S01]  /*1070*/  HFMA2 R15, -RZ, RZ, 0, 5.9604644775390625e-08 ;  /* 0x00000001ff0f7431 */ /* 0x000fe200000001ff */
[----:B------:R-:W-:-:S05]  /*1080*/  MOV R6, R12 ;  /* 0x0000000c00067202 */ /* 0x000fca0000000f00 */
[----:B------:R-:W-:-:S04]  /*1090*/  FADD R6, R7, R6 ;  /* 0x0000000607067221 */ /* 0x000fc80000000000 */
[----:B------:R-:W-:-:S07]  /*10a0*/  IMAD.MOV.U32 R14, RZ, RZ, R6 ;  /* 0x000000ffff0e7224 */ /* 0x000fce00078e0006 */
[----:B------:R-:W-:Y:S05]  /*10b0*/  WARPSYNC.COLLECTIVE R13, `(.L_x_24) ;  /* 0x000000000d087348 */ /* 0x000fea0003c00000 */
[----:B------:R0:W1:Y:S02]  /*10c0*/  SHFL.DOWN P0, R12, R14, R15, R16 ;  /* 0x0800000f0e0c7389 */ /* 0x0000640000000010 */
[----:B01----:R-:W-:Y:S05]  /*10d0*/  ENDCOLLECTIVE ;  /* 0x000000000000791b */ /* 0x003fea0003800000 */
.L_x_24:
[----:B------:R-:W-:Y:S01]  /*10e0*/  IMAD.MOV.U32 R11, RZ, RZ, R12 ;  /* 0x000000ffff0b7224 */ /* 0x000fe200078e000c */
[----:B------:R-:W-:Y:S06]  /*10f0*/  BRA `(.L_x_25) ;  /* 0xfffffff8001c7947 */ /* 0x000fec000383ffff */
        .weak           $__internal_0_$__cuda_sm3x_div_rn_noftz_f32_slowpath
        .type           $__internal_0_$__cuda_sm3x_div_rn_noftz_f32_slowpath,@function
        .size           $__internal_0_$__cuda_sm3x_div_rn_noftz_f32_slowpath,(.L_x_58 - $__internal_0_$__cuda_sm3x_div_rn_noftz_f32_slowpath)
$__internal_0_$__cuda_sm3x_div_rn_noftz_f32_slowpath:
[--C-:B------:R-:W-:Y:S01]  /*1100*/  SHF.R.U32.HI R12, RZ, 0x17, R3.reuse ;  /* 0x00000017ff0c7819 */ /* 0x100fe20000011603 */
[----:B------:R-:W-:Y:S01]  /*1110*/  BSSY.RECONVERGENT B1, `(.L_x_26) ;  /* 0x0000064000017945 */ /* 0x000fe20003800200 */
[----:B------:R-:W-:Y:S01]  /*1120*/  SHF.R.U32.HI R10, RZ, 0x17, R0 ;  /* 0x00000017ff0a7819 */ /* 0x000fe20000011600 */
[----:B------:R-:W-:Y:S01]  /*1130*/  IMAD.MOV.U32 R14, RZ, RZ, R3 ;  /* 0x000000ffff0e7224 */ /* 0x000fe200078e0003 */
[----:B------:R-:W-:Y:S02]  /*1140*/  LOP3.LUT R12, R12, 0xff, RZ, 0xc0, !PT ;  /* 0x000000ff0c0c7812 */ /* 0x000fe400078ec0ff */
[----:B------:R-:W-:Y:S02]  /*1150*/  LOP3.LUT R18, R10, 0xff, RZ, 0xc0, !PT ;  /* 0x000000ff0a127812 */ /* 0x000fe400078ec0ff */
[----:B------:R-:W-:Y:S02]  /*1160*/  IADD3 R15, PT, PT, R12, -0x1, RZ ;  /* 0xffffffff0c0f7810 */ /* 0x000fe40007ffe0ff */
[----:B------:R-:W-:Y:S01]  /*1170*/  MOV R13, R0 ;  /* 0x00000000000d7202 */ /* 0x000fe20000000f00 */
[----:B------:R-:W-:Y:S01]  /*1180*/  VIADD R16, R18, 0xffffffff ;  /* 0xffffffff12107836 */ /* 0x000fe20000000000 */
[----:B------:R-:W-:-:S04]  /*1190*/  ISETP.GT.U32.AND P0, PT, R15, 0xfd, PT ;  /* 0x000000fd0f00780c */ /* 0x000fc80003f04070 */
[----:B------:R-:W-:-:S13]  /*11a0*/  ISETP.GT.U32.OR P0, PT, R16, 0xfd, P0 ;  /* 0x000000fd1000780c */ /* 0x000fda0000704470 */
[----:B------:R-:W-:Y:S01]  /*11b0*/  @!P0 MOV R10, RZ ;  /* 0x000000ff000a8202 */ /* 0x000fe20000000f00 */
[----:B------:R-:W-:Y:S06]  /*11c0*/  @!P0 BRA `(.L_x_27) ;  /* 0x00000000005c8947 */ /* 0x000fec0003800000 */
[----:B------:R-:W-:Y:S02]  /*11d0*/  FSETP.GTU.FTZ.AND P1, PT, |R3|, +INF , PT ;  /* 0x7f8000000300780b */ /* 0x000fe40003f3c200 */
[----:B------:R-:W-:-:S04]  /*11e0*/  FSETP.GTU.FTZ.AND P0, PT, |R0|, +INF , PT ;  /* 0x7f8000000000780b */ /* 0x000fc80003f1c200 */
[----:B------:R-:W-:-:S13]  /*11f0*/  PLOP3.LUT P0, PT, P0, P1, PT, 0xf8, 0x8f ;  /* 0x00000000008f781c */ /* 0x000fda0000703f70 */
[----:B------:R-:W-:Y:S05]  /*1200*/  @P0 BRA `(.L_x_28) ;  /* 0x00000004004c0947 */ /* 0x000fea0003800000 */
[----:B------:R-:W-:-:S13]  /*1210*/  LOP3.LUT P0, RZ, R14, 0x7fffffff, R13, 0xc8, !PT ;  /* 0x7fffffff0eff7812 */ /* 0x000fda000780c80d */
[----:B------:R-:W-:Y:S05]  /*1220*/  @!P0 BRA `(.L_x_29) ;  /* 0x00000004003c8947 */ /* 0x000fea0003800000 */
[C---:B------:R-:W-:Y:S02]  /*1230*/  FSETP.NEU.FTZ.AND P2, PT, |R0|.reuse, +INF , PT ;  /* 0x7f8000000000780b */ /* 0x040fe40003f5d200 */
[----:B------:R-:W-:Y:S02]  /*1240*/  FSETP.NEU.FTZ.AND P1, PT, |R3|, +INF , PT ;  /* 0x7f8000000300780b */ /* 0x000fe40003f3d200 */
[----:B------:R-:W-:-:S11]  /*1250*/  FSETP.NEU.FTZ.AND P0, PT, |R0|, +INF , PT ;  /* 0x7f8000000000780b */ /* 0x000fd60003f1d200 */
[----:B------:R-:W-:Y:S05]  /*1260*/  @!P1 BRA !P2, `(.L_x_29) ;  /* 0x00000004002c9947 */ /* 0x000fea0005000000 */
[----:B------:R-:W-:-:S04]  /*1270*/  LOP3.LUT P2, RZ, R13, 0x7fffffff, RZ, 0xc0, !PT ;  /* 0x7fffffff0dff7812 */ /* 0x000fc8000784c0ff */
[----:B------:R-:W-:-:S13]  /*1280*/  PLOP3.LUT P1, PT, P1, P2, PT, 0x2f, 0xf2 ;  /* 0x0000000000f2781c */ /* 0x000fda0000f24577 */
[----:B------:R-:W-:Y:S05]  /*1290*/  @P1 BRA `(.L_x_30) ;  /* 0x0000000400181947 */ /* 0x000fea0003800000 */
[----:B------:R-:W-:-:S04]  /*12a0*/  LOP3.LUT P1, RZ, R14, 0x7fffffff, RZ, 0xc0, !PT ;  /* 0x7fffffff0eff7812 */ /* 0x000fc8000782c0ff */
[----:B------:R-:W-:-:S13]  /*12b0*/  PLOP3.LUT P0, PT, P0, P1, PT, 0x2f, 0xf2 ;  /* 0x0000000000f2781c */ /* 0x000fda0000702577 */
[----:B------:R-:W-:Y:S05]  /*12c0*/  @P0 BRA `(.L_x_31) ;  /* 0x0000000400000947 */ /* 0x000fea0003800000 */
[----:B------:R-:W-:Y:S02]  /*12d0*/  ISETP.GE.AND P0, PT, R16, RZ, PT ;  /* 0x000000ff1000720c */ /* 0x000fe40003f06270 */
[----:B------:R-:W-:-:S11]  /*12e0*/  ISETP.GE.AND P1, PT, R15, RZ, PT ;  /* 0x000000ff0f00720c */ /* 0x000fd60003f26270 */
[----:B------:R-:W-:Y:S01]  /*12f0*/  @P0 IMAD.MOV.U32 R10, RZ, RZ, RZ ;  /* 0x000000ffff0a0224 */ /* 0x000fe200078e00ff */
[----:B------:R-:W-:Y:S01]  /*1300*/  @!P0 MOV R10, 0xffffffc0 ;  /* 0xffffffc0000a8802 */ /* 0x000fe20000000f00 */
[----:B------:R-:W-:Y:S01]  /*1310*/  @!P0 FFMA R13, R0, 1.84467440737095516160e+19, RZ ;  /* 0x5f800000000d8823 */ /* 0x000fe200000000ff */
[----:B------:R-:W-:-:S03]  /*1320*/  @!P1 FFMA R14, R3, 1.84467440737095516160e+19, RZ ;  /* 0x5f800000030e9823 */ /* 0x000fc600000000ff */
[----:B------:R-:W-:-:S07]  /*1330*/  @!P1 VIADD R10, R10, 0x40 ;  /* 0x000000400a0a9836 */ /* 0x000fce0000000000 */
.L_x_27:
[----:B------:R-:W-:Y:S01]  /*1340*/  LEA R15, R12, 0xc0800000, 0x17 ;  /* 0xc08000000c0f7811 */ /* 0x000fe200078eb8ff */
[----:B------:R-:W-:Y:S03]  /*1350*/  BSSY.RECONVERGENT B2, `(.L_x_32) ;  /* 0x0000036000027945 */ /* 0x000fe60003800200 */
[----:B------:R-:W-:Y:S01]  /*1360*/  IADD3 R15, PT, PT, -R15, R14, RZ ;  /* 0x0000000e0f0f7210 */ /* 0x000fe20007ffe1ff */
[----:B------:R-:W-:-:S03]  /*1370*/  VIADD R14, R18, 0xffffff81 ;  /* 0xffffff81120e7836 */ /* 0x000fc60000000000 */
[----:B------:R-:W0:Y:S01]  /*1380*/  MUFU.RCP R16, R15 ;  /* 0x0000000f00107308 */ /* 0x000e220000001000 */
[----:B------:R-:W-:Y:S01]  /*1390*/  FADD.FTZ R17, -R15, -RZ ;  /* 0x800000ff0f117221 */ /* 0x000fe20000010100 */
[----:B------:R-:W-:-:S03]  /*13a0*/  IMAD R0, R14, -0x800000, R13 ;  /* 0xff8000000e007824 */ /* 0x000fc600078e020d */
[----:B0-----:R-:W-:-:S04]  /*13b0*/  FFMA R19, R16, R17, 1 ;  /* 0x3f80000010137423 */ /* 0x001fc80000000011 */
[----:B------:R-:W-:-:S04]  /*13c0*/  FFMA R18, R16, R19, R16 ;  /* 0x0000001310127223 */ /* 0x000fc80000000010 */
[----:B------:R-:W-:-:S04]  /*13d0*/  FFMA R13, R0, R18, RZ ;  /* 0x00000012000d7223 */ /* 0x000fc800000000ff */
[----:B------:R-:W-:-:S04]  /*13e0*/  FFMA R16, R17, R13, R0 ;  /* 0x0000000d11107223 */ /* 0x000fc80000000000 */
[----:B------:R-:W-:Y:S01]  /*13f0*/  FFMA R19, R18, R16, R13 ;  /* 0x0000001012137223 */ /* 0x000fe2000000000d */
[----:B------:R-:W-:-:S03]  /*1400*/  IADD3 R13, PT, PT, R14, 0x7f, -R12 ;  /* 0x0000007f0e0d7810 */ /* 0x000fc60007ffe80c */
[----:B------:R-:W-:Y:S01]  /*1410*/  FFMA R16, R17, R19, R0 ;  /* 0x0000001311107223 */ /* 0x000fe20000000000 */
[----:B------:R-:W-:-:S03]  /*1420*/  IADD3 R13, PT, PT, R13, R10, RZ ;  /* 0x0000000a0d0d7210 */ /* 0x000fc60007ffe0ff */
[----:B------:R-:W-:-:S05]  /*1430*/  FFMA R0, R18, R16, R19 ;  /* 0x0000001012007223 */ /* 0x000fca0000000013 */
[----:B------:R-:W-:-:S04]  /*1440*/  SHF.R.U32.HI R12, RZ, 0x17, R0 ;  /* 0x00000017ff0c7819 */ /* 0x000fc80000011600 */
[----:B------:R-:W-:-:S05]  /*1450*/  LOP3.LUT R12, R12, 0xff, RZ, 0xc0, !PT ;  /* 0x000000ff0c0c7812 */ /* 0x000fca00078ec0ff */
[----:B------:R-:W-:-:S05]  /*1460*/  IMAD.IADD R14, R12, 0x1, R13 ;  /* 0x000000010c0e7824 */ /* 0x000fca00078e020d */
[----:B------:R-:W-:-:S04]  /*1470*/  IADD3 R10, PT, PT, R14, -0x1, RZ ;  /* 0xffffffff0e0a7810 */ /* 0x000fc80007ffe0ff */
[----:B------:R-:W-:-:S13]  /*1480*/  ISETP.GE.U32.AND P0, PT, R10, 0xfe, PT ;  /* 0x000000fe0a00780c */ /* 0x000fda0003f06070 */
[----:B------:R-:W-:Y:S05]  /*1490*/  @!P0 BRA `(.L_x_33) ;  /* 0x0000000000808947 */ /* 0x000fea0003800000 */
[----:B------:R-:W-:-:S13]  /*14a0*/  ISETP.GT.AND P0, PT, R14, 0xfe, PT ;  /* 0x000000fe0e00780c */ /* 0x000fda0003f04270 */
[----:B------:R-:W-:Y:S05]  /*14b0*/  @P0 BRA `(.L_x_34) ;  /* 0x00000000006c0947 */ /* 0x000fea0003800000 */
[----:B------:R-:W-:-:S13]  /*14c0*/  ISETP.GE.AND P0, PT, R14, 0x1, PT ;  /* 0x000000010e00780c */ /* 0x000fda0003f06270 */
[----:B------:R-:W-:Y:S05]  /*14d0*/  @P0 BRA `(.L_x_35) ;  /* 0x0000000000740947 */ /* 0x000fea0003800000 */
[----:B------:R-:W-:Y:S02]  /*14e0*/  ISETP.GE.AND P0, PT, R14, -0x18, PT ;  /* 0xffffffe80e00780c */ /* 0x000fe40003f06270 */
[----:B------:R-:W-:-:S11]  /*14f0*/  LOP3.LUT R0, R0, 0x80000000, RZ, 0xc0, !PT ;  /* 0x8000000000007812 */ /* 0x000fd600078ec0ff */
[----:B------:R-:W-:Y:S05]  /*1500*/  @!P0 BRA `(.L_x_35) ;  /* 0x0000000000688947 */ /* 0x000fea0003800000 */
[-CC-:B------:R-:W-:Y:S01]  /*1510*/  FFMA.RZ R10, R18, R16.reuse, R19.reuse ;  /* 0x00000010120a7223 */ /* 0x180fe2000000c013 */
[----:B------:R-:W-:Y:S02]  /*1520*/  VIADD R15, R14, 0x20 ;  /* 0x000000200e0f7836 */ /* 0x000fe40000000000 */
[-CC-:B------:R-:W-:Y:S01]  /*1530*/  FFMA.RM R13, R18, R16.reuse, R19.reuse ;  /* 0x00000010120d7223 */ /* 0x180fe20000004013 */
[----:B------:R-:W-:Y:S02]  /*1540*/  ISETP.NE.AND P2, PT, R14, RZ, PT ;  /* 0x000000ff0e00720c */ /* 0x000fe40003f45270 */
[----:B------:R-:W-:Y:S01]  /*1550*/  LOP3.LUT R12, R10, 0x7fffff, RZ, 0xc0, !PT ;  /* 0x007fffff0a0c7812 */ /* 0x000fe200078ec0ff */
[----:B------:R-:W-:Y:S01]  /*1560*/  FFMA.RP R10, R18, R16, R19 ;  /* 0x00000010120a7223 */ /* 0x000fe20000008013 */
[----:B------:R-:W-:Y:S02]  /*1570*/  ISETP.NE.AND P1, PT, R14, RZ, PT ;  /* 0x000000ff0e00720c */ /* 0x000fe40003f25270 */
[----:B------:R-:W-:-:S02]  /*1580*/  LOP3.LUT R12, R12, 0x800000, RZ, 0xfc, !PT ;  /* 0x008000000c0c7812 */ /* 0x000fc400078efcff */
[----:B------:R-:W-:Y:S02]  /*1590*/  IADD3 R14, PT, PT, -R14, RZ, RZ ;  /* 0x000000ff0e0e7210 */ /* 0x000fe40007ffe1ff */
[----:B------:R-:W-:Y:S02]  /*15a0*/  SHF.L.U32 R15, R12, R15, RZ ;  /* 0x0000000f0c0f7219 */ /* 0x000fe400000006ff */
[----:B------:R-:W-:Y:S02]  /*15b0*/  FSETP.NEU.FTZ.AND P0, PT, R10, R13, PT ;  /* 0x0000000d0a00720b */ /* 0x000fe40003f1d000 */
[----:B------:R-:W-:Y:S02]  /*15c0*/  SEL R13, R14, RZ, P2 ;  /* 0x000000ff0e0d7207 */ /* 0x000fe40001000000 */
[----:B------:R-:W-:Y:S02]  /*15d0*/  ISETP.NE.AND P1, PT, R15, RZ, P1 ;  /* 0x000000ff0f00720c */ /* 0x000fe40000f25270 */
[----:B------:R-:W-:-:S02]  /*15e0*/  SHF.R.U32.HI R13, RZ, R13, R12 ;  /* 0x0000000dff0d7219 */ /* 0x000fc4000001160c */
[----:B------:R-:W-:Y:S02]  /*15f0*/  PLOP3.LUT P0, PT, P0, P1, PT, 0xf8, 0x8f ;  /* 0x00000000008f781c */ /* 0x000fe40000703f70 */
[----:B------:R-:W-:Y:S02]  /*1600*/  SHF.R.U32.HI R15, RZ, 0x1, R13 ;  /* 0x00000001ff0f7819 */ /* 0x000fe4000001160d */
[----:B------:R-:W-:-:S04]  /*1610*/  SEL R10, RZ, 0x1, !P0 ;  /* 0x00000001ff0a7807 */ /* 0x000fc80004000000 */
[----:B------:R-:W-:-:S04]  /*1620*/  LOP3.LUT R10, R10, 0x1, R15, 0xf8, !PT ;  /* 0x000000010a0a7812 */ /* 0x000fc800078ef80f */
[----:B------:R-:W-:-:S05]  /*1630*/  LOP3.LUT R10, R10, R13, RZ, 0xc0, !PT ;  /* 0x0000000d0a0a7212 */ /* 0x000fca00078ec0ff */
[----:B------:R-:W-:-:S05]  /*1640*/  IMAD.IADD R15, R15, 0x1, R10 ;  /* 0x000000010f0f7824 */ /* 0x000fca00078e020a */
[----:B------:R-:W-:Y:S01]  /*1650*/  LOP3.LUT R0, R15, R0, RZ, 0xfc, !PT ;  /* 0x000000000f007212 */ /* 0x000fe200078efcff */
[----:B------:R-:W-:Y:S06]  /*1660*/  BRA `(.L_x_35) ;  /* 0x0000000000107947 */ /* 0x000fec0003800000 */
.L_x_34:
[----:B------:R-:W-:-:S04]  /*1670*/  LOP3.LUT R0, R0, 0x80000000, RZ, 0xc0, !PT ;  /* 0x8000000000007812 */ /* 0x000fc800078ec0ff */
[----:B------:R-:W-:Y:S01]  /*1680*/  LOP3.LUT R0, R0, 0x7f800000, RZ, 0xfc, !PT ;  /* 0x7f80000000007812 */ /* 0x000fe200078efcff */
[----:B------:R-:W-:Y:S06]  /*1690*/  BRA `(.L_x_35) ;  /* 0x0000000000047947 */ /* 0x000fec0003800000 */
.L_x_33:
[----:B------:R-:W-:-:S07]  /*16a0*/  LEA R0, R13, R0, 0x17 ;  /* 0x000000000d007211 */ /* 0x000fce00078eb8ff */
.L_x_35:
[----:B------:R-:W-:Y:S05]  /*16b0*/  BSYNC.RECONVERGENT B2 ;  /* 0x0000000000027941 */ /* 0x000fea0003800200 */
.L_x_32:
[----:B------:R-:W-:Y:S05]  /*16c0*/  BRA `(.L_x_36) ;  /* 0x0000000000207947 */ /* 0x000fea0003800000 */
.L_x_31:
[----:B------:R-:W-:-:S04]  /*16d0*/  LOP3.LUT R0, R14, 0x80000000, R13, 0x48, !PT ;  /* 0x800000000e007812 */ /* 0x000fc800078e480d */
[----:B------:R-:W-:Y:S01]  /*16e0*/  LOP3.LUT R0, R0, 0x7f800000, RZ, 0xfc, !PT ;  /* 0x7f80000000007812 */ /* 0x000fe200078efcff */
[----:B------:R-:W-:Y:S06]  /*16f0*/  BRA `(.L_x_36) ;  /* 0x0000000000147947 */ /* 0x000fec0003800000 */
.L_x_30:
[----:B------:R-:W-:Y:S01]  /*1700*/  LOP3.LUT R0, R14, 0x80000000, R13, 0x48, !PT ;  /* 0x800000000e007812 */ /* 0x000fe200078e480d */
[----:B------:R-:W-:Y:S06]  /*1710*/  BRA `(.L_x_36) ;  /* 0x00000000000c7947 */ /* 0x000fec0003800000 */
.L_x_29:
[----:B------:R-:W0:Y:S01]  /*1720*/  MUFU.RSQ R0, -QNAN ;  /* 0xffc0000000007908 */ /* 0x000e220000001400 */
[----:B------:R-:W-:Y:S05]  /*1730*/  BRA `(.L_x_36) ;  /* 0x0000000000047947 */ /* 0x000fea0003800000 */
.L_x_28:
[----:B------:R-:W-:-:S07]  /*1740*/  FADD.FTZ R0, R0, R3 ;  /* 0x0000000300007221 */ /* 0x000fce0000010000 */
.L_x_36:
[----:B------:R-:W-:Y:S05]  /*1750*/  BSYNC.RECONVERGENT B1 ;  /* 0x0000000000017941 */ /* 0x000fea0003800200 */
.L_x_26:
[----:B------:R-:W-:Y:S02]  /*1760*/  HFMA2 R13, -RZ, RZ, 0, 0 ;  /* 0x00000000ff0d7431 */ /* 0x000fe400000001ff */
[----:B------:R-:W-:-:S04]  /*1770*/  IMAD.MOV.U32 R12, RZ, RZ, R8 ;  /* 0x000000ffff0c7224 */ /* 0x000fc800078e0008 */
[----:B0-----:R-:W-:Y:S05]  /*1780*/  RET.REL.NODEC R12 `(_Z14matrix_softmaxPfii) ;  /* 0xffffffe80c1c7950 */ /* 0x001fea0003c3ffff */
.L_x_37:
[----:B------:R-:W-:-:S00]  /*1790*/  BRA `(.L_x_37) ;  /* 0xfffffffc00fc7947 */ /* 0x000fc0000383ffff */
[----:B------:R-:W-:-:S00]  /*17a0*/  NOP ;  /* 0x0000000000007918 */ /* 0x000fc00000000000 */
        /* <DEDUP_REMOVED lines=13> */
.L_x_58:


//--------------------- .text._Z12array_dividePffi --------------------------
	.section	.text._Z12array_dividePffi,"ax",@progbits
	.align	128
        .global         _Z12array_dividePffi
        .type           _Z12array_dividePffi,@function
        .size           _Z12array_dividePffi,(.L_x_59 - _Z12array_dividePffi)
        .other          _Z12array_dividePffi,@"STO_CUDA_ENTRY STV_DEFAULT"
_Z12array_dividePffi:
.text._Z12array_dividePffi:
[----:B------:R-:W-:Y:S01]  /*0000*/  LDC R1, c[0x0][0x37c] ;  /* 0x0000df00ff017b82 */ /* 0x000fe20000000800 */
[----:B------:R-:W0:Y:S07]  /*0010*/  S2R R0, SR_TID.X ;  /* 0x0000000000007919 */ /* 0x000e2e0000002100 */
[----:B------:R-:W0:Y:S01]  /*0020*/  S2UR UR4, SR_CTAID.X ;  /* 0x00000000000479c3 */ /* 0x000e220000002500 */
[----:B------:R-:W1:Y:S07]  /*0030*/  LDCU UR5, c[0x0][0x38c] ;  /* 0x00007180ff0577ac */ /* 0x000e6e0008000800 */
[----:B------:R-:W0:Y:S02]  /*0040*/  LDC R3, c[0x0][0x360] ;  /* 0x0000d800ff037b82 */ /* 0x000e240000000800 */
[----:B0-----:R-:W-:-:S05]  /*0050*/  IMAD R3, R3, UR4, R0 ;  /* 0x0000000403037c24 */ /* 0x001fca000f8e0200 */
[----:B-1----:R-:W-:-:S13]  /*0060*/  ISETP.GE.AND P0, PT, R3, UR5, PT ;  /* 0x0000000503007c0c */ /* 0x002fda000bf06270 */
[----:B------:R-:W-:Y:S05]  /*0070*/  @P0 EXIT ;  /* 0x000000000000094d */ /* 0x000fea0003800000 */
[----:B------:R-:W0:Y:S01]  /*0080*/  LDC.64 R4, c[0x0][0x380] ;  /* 0x0000e000ff047b82 */ /* 0x000e220000000a00 */
[----:B------:R-:W1:Y:S07]  /*0090*/  LDCU.64 UR4, c[0x0][0x358] ;  /* 0x00006b00ff0477ac */ /* 0x000e6e0008000a00 */
[----:B------:R-:W2:Y:S01]  /*00a0*/  LDC R7, c[0x0][0x388] ;  /* 0x0000e200ff077b82 */ /* 0x000ea20000000800 */
[----:B0-----:R-:W-:-:S05]  /*00b0*/  IMAD.WIDE R4, R3, 0x4, R4 ;  /* 0x0000000403047825 */ /* 0x001fca00078e0204 */
[----:B-1----:R-:W3:Y:S01]  /*00c0*/  LDG.E R0, desc[UR4][R4.64] ;  /* 0x0000000404007981 */ /* 0x002ee2000c1e1900 */
[----:B------:R-:W-:Y:S01]  /*00d0*/  BSSY.RECONVERGENT B0, `(.L_x_38) ;  /* 0x000000c000007945 */ /* 0x000fe20003800200 */
[----:B--2---:R-:W0:Y:S02]  /*00e0*/  MUFU.RCP R2, R7 ;  /* 0x0000000700027308 */ /* 0x004e240000001000 */
[----:B0-----:R-:W-:-:S04]  /*00f0*/  FFMA R3, R2, -R7, 1 ;  /* 0x3f80000002037423 */ /* 0x001fc80000000807 */
[----:B------:R-:W-:Y:S02]  /*0100*/  FFMA R3, R2, R3, R2 ;  /* 0x0000000302037223 */ /* 0x000fe40000000002 */
[----:B---3--:R-:W0:Y:S02]  /*0110*/  FCHK P0, R0, R7 ;  /* 0x0000000700007302 */ /* 0x008e240000000000 */
[----:B------:R-:W-:-:S04]  /*0120*/  FFMA R2, R0, R3, RZ ;  /* 0x0000000300027223 */ /* 0x000fc800000000ff */
[----:B------:R-:W-:-:S04]  /*0130*/  FFMA R6, R2, -R7, R0 ;  /* 0x8000000702067223 */ /* 0x000fc80000000000 */
[----:B------:R-:W-:Y:S01]  /*0140*/  FFMA R3, R3, R6, R2 ;  /* 0x0000000603037223 */ /* 0x000fe20000000002 */
[----:B0-----:R-:W-:Y:S06]  /*0150*/  @!P0 BRA `(.L_x_39) ;  /* 0x00000000000c8947 */ /* 0x001fec0003800000 */
[----:B------:R-:W-:-:S07]  /*0160*/  MOV R2, 0x180 ;  /* 0x0000018000027802 */ /* 0x000fce0000000f00 */
[----:B------:R-:W-:Y:S05]  /*0170*/  CALL.REL.NOINC `($__internal_1_$__cuda_sm3x_div_rn_noftz_f32_slowpath) ;  /* 0x0000000000107944 */ /* 0x000fea0003c00000 */
[----:B------:R-:W-:-:S07]  /*0180*/  IMAD.MOV.U32 R3, RZ, RZ, R0 ;  /* 0x000000ffff037224 */ /* 0x000fce00078e0000 */
.L_x_39:
[----:B------:R-:W-:Y:S05]  /*0190*/  BSYNC.RECONVERGENT B0 ;  /* 0x0000000000007941 */ /* 0x000fea0003800200 */
.L_x_38:
[----:B------:R-:W-:Y:S01]  /*01a0*/  STG.E desc[UR4][R4.64], R3 ;  /* 0x0000000304007986 */ /* 0x000fe2000c101904 */
[----:B------:R-:W-:Y:S05]  /*01b0*/  EXIT ;  /* 0x000000000000794d */ /* 0x000fea0003800000 */
        .weak           $__internal_1_$__cuda_sm3x_div_rn_noftz_f32_slowpath
        .type           $__internal_1_$__cuda_sm3x_div_rn_noftz_f32_slowpath,@function
        .size           $__internal_1_$__cuda_sm3x_div_rn_noftz_f32_slowpath,(.L_x_59 - $__internal_1_$__cuda_sm3x_div_rn_noftz_f32_slowpath)
$__internal_1_$__cuda_sm3x_div_rn_noftz_f32_slowpath:
[----:B------:R-:W0:Y:S01]  /*01c0*/  LDC R3, c[0x0][0x388] ;  /* 0x0000e200ff037b82 */ /* 0x000e220000000800 */
[--C-:B------:R-:W-:Y:S01]  /*01d0*/  SHF.R.U32.HI R6, RZ, 0x17, R0.reuse ;  /* 0x00000017ff067819 */ /* 0x100fe20000011600 */
[----:B------:R-:W1:Y:S01]  /*01e0*/  LDCU UR6, c[0x0][0x388] ;  /* 0x00007100ff0677ac */ /* 0x000e620008000800 */
[----:B------:R-:W-:Y:S01]  /*01f0*/  BSSY.RECONVERGENT B1, `(.L_x_40) ;  /* 0x0000064000017945 */ /* 0x000fe20003800200 */
[----:B------:R-:W-:Y:S01]  /*0200*/  IMAD.MOV.U32 R8, RZ, RZ, R0 ;  /* 0x000000ffff087224 */ /* 0x000fe200078e0000 */
[----:B------:R-:W-:-:S05]  /*0210*/  LOP3.LUT R6, R6, 0xff, RZ, 0xc0, !PT ;  /* 0x000000ff06067812 */ /* 0x000fca00078ec0ff */
[----:B------:R-:W-:Y:S02]  /*0220*/  VIADD R11, R6, 0xffffffff ;  /* 0xffffffff060b7836 */ /* 0x000fe40000000000 */
[----:B-1----:R-:W-:Y:S01]  /*0230*/  IMAD.U32 R9, RZ, RZ, UR6 ;  /* 0x00000006ff097e24 */ /* 0x002fe2000f8e00ff */
[----:B0-----:R-:W-:-:S04]  /*0240*/  SHF.R.U32.HI R7, RZ, 0x17, R3 ;  /* 0x00000017ff077819 */ /* 0x001fc80000011603 */
[----:B------:R-:W-:-:S05]  /*0250*/  LOP3.LUT R7, R7, 0xff, RZ, 0xc0, !PT ;  /* 0x000000ff07077812 */ /* 0x000fca00078ec0ff */
[----:B------:R-:W-:-:S05]  /*0260*/  VIADD R12, R7, 0xffffffff ;  /* 0xffffffff070c7836 */ /* 0x000fca0000000000 */
[----:B------:R-:W-:-:S04]  /*0270*/  ISETP.GT.U32.AND P0, PT, R12, 0xfd, PT ;  /* 0x000000fd0c00780c */ /* 0x000fc80003f04070 */
[----:B------:R-:W-:-:S13]  /*0280*/  ISETP.GT.U32.OR P0, PT, R11, 0xfd, P0 ;  /* 0x000000fd0b00780c */ /* 0x000fda0000704470 */
[----:B------:R-:W-:Y:S01]  /*0290*/  @!P0 IMAD.MOV.U32 R10, RZ, RZ, RZ ;  /* 0x000000ffff0a8224 */ /* 0x000fe200078e00ff */
        /* <DEDUP_REMOVED lines=19> */
[----:B------:R-:W-:Y:S02]  /*03d0*/  @P0 IMAD.MOV.U32 R10, RZ, RZ, RZ ;  /* 0x000000ffff0a0224 */ /* 0x000fe400078e00ff */
[----:B------:R-:W-:Y:S01]  /*03e0*/  @!P0 FFMA R8, R0, 1.84467440737095516160e+19, RZ ;  /* 0x5f80000000088823 */ /* 0x000fe200000000ff */
[----:B------:R-:W-:Y:S02]  /*03f0*/  @!P0 IMAD.MOV.U32 R10, RZ, RZ, -0x40 ;  /* 0xffffffc0ff0a8424 */ /* 0x000fe400078e00ff */
[----:B------:R-:W-:Y:S02]  /*0400*/  @!P1 FFMA R9, R3, 1.84467440737095516160e+19, RZ ;  /* 0x5f80000003099823 */ /* 0x000fe400000000ff */
[----:B------:R-:W-:-:S07]  /*0410*/  @!P1 VIADD R10, R10, 0x40 ;  /* 0x000000400a0a9836 */ /* 0x000fce0000000000 */
.L_x_41:
[----:B------:R-:W-:Y:S01]  /*0420*/  LEA R0, R7, 0xc0800000, 0x17 ;  /* 0xc080000007007811 */ /* 0x000fe200078eb8ff */
[----:B------:R-:W-:Y:S01]  /*0430*/  VIADD R6, R6, 0xffffff81 ;  /* 0xffffff8106067836 */ /* 0x000fe20000000000 */
[----:B------:R-:W-:Y:S03]  /*0440*/  BSSY.RECONVERGENT B2, `(.L_x_46) ;  /* 0x0000035000027945 */ /* 0x000fe60003800200 */
[----:B------:R-:W-:Y:S01]  /*0450*/  IMAD.IADD R9, R9, 0x1, -R0 ;  /* 0x0000000109097824 */ /* 0x000fe200078e0a00 */
[C---:B------:R-:W-:Y:S01]  /*0460*/  IADD3 R7, PT, PT, R6.reuse, 0x7f, -R7 ;  /* 0x0000007f06077810 */ /* 0x040fe20007ffe807 */
[----:B------:R-:W-:Y:S02]  /*0470*/  IMAD R0, R6, -0x800000, R8 ;  /* 0xff80000006007824 */ /* 0x000fe400078e0208 */
[----:B------:R-:W0:Y:S01]  /*0480*/  MUFU.RCP R3, R9 ;  /* 0x0000000900037308 */ /* 0x000e220000001000 */
[----:B------:R-:W-:Y:S01]  /*0490*/  FADD.FTZ R11, -R9, -RZ ;  /* 0x800000ff090b7221 */ /* 0x000fe20000010100 */
[----:B------:R-:W-:-:S03]  /*04a0*/  IMAD.IADD R7, R7, 0x1, R10 ;  /* 0x0000000107077824 */ /* 0x000fc600078e020a */
[----:B0-----:R-:W-:-:S04]  /*04b0*/  FFMA R12, R3, R11, 1 ;  /* 0x3f800000030c7423 */ /* 0x001fc8000000000b */
[----:B------:R-:W-:-:S04]  /*04c0*/  FFMA R12, R3, R12, R3 ;  /* 0x0000000c030c7223 */ /* 0x000fc80000000003 */
[----:B------:R-:W-:-:S04]  /*04d0*/  FFMA R3, R0, R12, RZ ;  /* 0x0000000c00037223 */ /* 0x000fc800000000ff */
[----:B------:R-:W-:-:S04]  /*04e0*/  FFMA R8, R11, R3, R0 ;  /* 0x000000030b087223 */ /* 0x000fc80000000000 */
[----:B------:R-:W-:-:S04]  /*04f0*/  FFMA R13, R12, R8, R3 ;  /* 0x000000080c0d7223 */ /* 0x000fc80000000003 */
[----:B------:R-:W-:-:S04]  /*0500*/  FFMA R8, R11, R13, R0 ;  /* 0x0000000d0b087223 */ /* 0x000fc80000000000 */
[----:B------:R-:W-:-:S05]  /*0510*/  FFMA R0, R12, R8, R13 ;  /* 0x000000080c007223 */ /* 0x000fca000000000d */
[----:B------:R-:W-:-:S04]  /*0520*/  SHF.R.U32.HI R3, RZ, 0x17, R0 ;  /* 0x00000017ff037819 */ /* 0x000fc80000011600 */
[----:B------:R-:W-:-:S05]  /*0530*/  LOP3.LUT R3, R3, 0xff, RZ, 0xc0, !PT ;  /* 0x000000ff03037812 */ /* 0x000fca00078ec0ff */
[----:B------:R-:W-:-:S04]  /*0540*/  IMAD.IADD R9, R3, 0x1, R7 ;  /* 0x0000000103097824 */ /* 0x000fc800078e0207 */
[----:B------:R-:W-:-:S05]  /*0550*/  VIADD R3, R9, 0xffffffff ;  /* 0xffffffff09037836 */ /* 0x000fca0000000000 */
        /* <DEDUP_REMOVED lines=9> */
[CCC-:B------:R-:W-:Y:S01]  /*05f0*/  FFMA.RZ R3, R12.reuse, R8.reuse, R13.reuse ;  /* 0x000000080c037223 */ /* 0x1c0fe2000000c00d */
[CCC-:B------:R-:W-:Y:S01]  /*0600*/  FFMA.RM R6, R12.reuse, R8.reuse, R13.reuse ;  /* 0x000000080c067223 */ /* 0x1c0fe2000000400d */
[C---:B------:R-:W-:Y:S02]  /*0610*/  ISETP.NE.AND P2, PT, R9.reuse, RZ, PT ;  /* 0x000000ff0900720c */ /* 0x040fe40003f45270 */
[----:B------:R-:W-:Y:S02]  /*0620*/  ISETP.NE.AND P1, PT, R9, RZ, PT ;  /* 0x000000ff0900720c */ /* 0x000fe40003f25270 */
[----:B------:R-:W-:Y:S01]  /*0630*/  LOP3.LUT R7, R3, 0x7fffff, RZ, 0xc0, !PT ;  /* 0x007fffff03077812 */ /* 0x000fe200078ec0ff */
[----:B------:R-:W-:Y:S01]  /*0640*/  FFMA.RP R3, R12, R8, R13 ;  /* 0x000000080c037223 */ /* 0x000fe2000000800d */
[----:B------:R-:W-:Y:S02]  /*0650*/  VIADD R8, R9, 0x20 ;  /* 0x0000002009087836 */ /* 0x000fe40000000000 */
[----:B------:R-:W-:Y:S01]  /*0660*/  LOP3.LUT R7, R7, 0x800000, RZ, 0xfc, !PT ;  /* 0x0080000007077812 */ /* 0x000fe200078efcff */
[----:B------:R-:W-:Y:S01]  /*0670*/  IMAD.MOV R9, RZ, RZ, -R9 ;  /* 0x000000ffff097224 */ /* 0x000fe200078e0a09 */
[----:B------:R-:W-:-:S02]  /*0680*/  FSETP.NEU.FTZ.AND P0, PT, R3, R6, PT ;  /* 0x000000060300720b */ /* 0x000fc40003f1d000 */
[----:B------:R-:W-:Y:S02]  /*0690*/  SHF.L.U32 R8, R7, R8, RZ ;  /* 0x0000000807087219 */ /* 0x000fe400000006ff */
[----:B------:R-:W-:Y:S02]  /*06a0*/  SEL R6, R9, RZ, P2 ;  /* 0x000000ff09067207 */ /* 0x000fe40001000000 */
[----:B------:R-:W-:Y:S02]  /*06b0*/  ISETP.NE.AND P1, PT, R8, RZ, P1 ;  /* 0x000000ff0800720c */ /* 0x000fe40000f25270 */
[----:B------:R-:W-:Y:S02]  /*06c0*/  SHF.R.U32.HI R6, RZ, R6, R7 ;  /* 0x00000006ff067219 */ /* 0x000fe40000011607 */
[----:B------:R-:W-:Y:S02]  /*06d0*/  PLOP3.LUT P0, PT, P0, P1, PT, 0xf8, 0x8f ;  /* 0x00000000008f781c */ /* 0x000fe40000703f70 */
[----:B------:R-:W-:-:S02]  /*06e0*/  SHF.R.U32.HI R8, RZ, 0x1, R6 ;  /* 0x00000001ff087819 */ /* 0x000fc40000011606 */
[----:B------:R-:W-:-:S04]  /*06f0*/  SEL R3, RZ, 0x1, !P0 ;  /* 0x00000001ff037807 */ /* 0x000fc80004000000 */
[----:B------:R-:W-:-:S04]  /*0700*/  LOP3.LUT R3, R3, 0x1, R8, 0xf8, !PT ;  /* 0x0000000103037812 */ /* 0x000fc800078ef808 */
[----:B------:R-:W-:-:S05]  /*0710*/  LOP3.LUT R3, R3, R6, RZ, 0xc0, !PT ;  /* 0x0000000603037212 */ /* 0x000fca00078ec0ff */
[----:B------:R-:W-:-:S05]  /*0720*/  IMAD.IADD R3, R8, 0x1, R3 ;  /* 0x0000000108037824 */ /* 0x000fca00078e0203 */
[----:B------:R-:W-:Y:S01]  /*0730*/  LOP3.LUT R0, R3, R0, RZ, 0xfc, !PT ;  /* 0x0000000003007212 */ /* 0x000fe200078efcff */
[----:B------:R-:W-:Y:S06]  /*0740*/  BRA `(.L_x_49) ;  /* 0x0000000000107947 */ /* 0x000fec0003800000 */
.L_x_48:
[----:B------:R-:W-:-:S04]  /*0750*/  LOP3.LUT R0, R0, 0x80000000, RZ, 0xc0, !PT ;  /* 0x8000000000007812 */ /* 0x000fc800078ec0ff */
[----:B------:R-:W-:Y:S01]  /*0760*/  LOP3.LUT R0, R0, 0x7f800000, RZ, 0xfc, !PT ;  /* 0x7f80000000007812 */ /* 0x000fe200078efcff */
[----:B------:R-:W-:Y:S06]  /*0770*/  BRA `(.L_x_49) ;  /* 0x0000000000047947 */ /* 0x000fec0003800000 */
.L_x_47:
[----:B------:R-:W-:-:S07]  /*0780*/  IMAD R0, R7, 0x800000, R0 ;  /* 0x0080000007007824 */ /* 0x000fce00078e0200 */
.L_x_49:
[----:B------:R-:W-:Y:S05]  /*0790*/  BSYNC.RECONVERGENT B2 ;  /* 0x0000000000027941 */ /* 0x000fea0003800200 */
.L_x_46:
[----:B------:R-:W-:Y:S05]  /*07a0*/  BRA `(.L_x_50) ;  /* 0x0000000000207947 */ /* 0x000fea0003800000 */
.L_x_45:
[----:B------:R-:W-:-:S04]  /*07b0*/  LOP3.LUT R0, R9, 0x80000000, R8, 0x48, !PT ;  /* 0x8000000009007812 */ /* 0x000fc800078e4808 */
[----:B------:R-:W-:Y:S01]  /*07c0*/  LOP3.LUT R0, R0, 0x7f800000, RZ, 0xfc, !PT ;  /* 0x7f80000000007812 */ /* 0x000fe200078efcff */
[----:B------:R-:W-:Y:S06]  /*07d0*/  BRA `(.L_x_50) ;  /* 0x0000000000147947 */ /* 0x000fec0003800000 */
.L_x_44:
[----:B------:R-:W-:Y:S01]  /*07e0*/  LOP3.LUT R0, R9, 0x80000000, R8, 0x48, !PT ;  /* 0x8000000009007812 */ /* 0x000fe200078e4808 */
[----:B------:R-:W-:Y:S06]  /*07f0*/  BRA `(.L_x_50) ;  /* 0x00000000000c7947 */ /* 0x000fec0003800000 */
.L_x_43:
[----:B------:R-:W0:Y:S01]  /*0800*/  MUFU.RSQ R0, -QNAN ;  /* 0xffc0000000007908 */ /* 0x000e220000001400 */
[----:B------:R-:W-:Y:S05]  /*0810*/  BRA `(.L_x_50) ;  /* 0x0000000000047947 */ /* 0x000fea0003800000 */
.L_x_42:
[----:B------:R-:W-:-:S07]  /*0820*/  FADD.FTZ R0, R0, R3 ;  /* 0x0000000300007221 */ /* 0x000fce0000010000 */
.L_x_50:
[----:B------:R-:W-:Y:S05]  /*0830*/  BSYNC.RECONVERGENT B1 ;  /* 0x0000000000017941 */ /* 0x000fea0003800200 */
.L_x_40:
[----:B------:R-:W-:-:S04]  /*0840*/  IMAD.MOV.U32 R3, RZ, RZ, 0x0 ;  /* 0x00000000ff037424 */ /* 0x000fc800078e00ff */
[----:B0-----:R-:W-:Y:S05]  /*0850*/  RET.REL.NODEC R2 `(_Z12array_dividePffi) ;  /* 0xfffffff402e87950 */ /* 0x001fea0003c3ffff */
.L_x_51:
        /* <DEDUP_REMOVED lines=10> */
.L_x_59:


//--------------------- .text._Z15matrix_multiplyPKfS0_Pfiii --------------------------
	.section	.text._Z15matrix_multiplyPKfS0_Pfiii,"ax",@progbits
	.align	128
        .global         _Z15matrix_multiplyPKfS0_Pfiii
        .type           _Z15matrix_multiplyPKfS0_Pfiii,@function
        .size           _Z15matrix_multiplyPKfS0_Pfiii,(.L_x_62 - _Z15matrix_multiplyPKfS0_Pfiii)
        .other          _Z15matrix_multiplyPKfS0_Pfiii,@"STO_CUDA_ENTRY STV_DEFAULT"
_Z15matrix_multiplyPKfS0_Pfiii:
.text._Z15matrix_multiplyPKfS0_Pfiii:
[----:B------:R-:W-:Y:S01]  /*0000*/  LDC R1, c[0x0][0x37c] ;  /* 0x0000df00ff017b82 */ /* 0x000fe20000000800 */
[----:B------:R-:W0:Y:S07]  /*0010*/  S2R R7, SR_TID.Y ;  /* 0x0000000000077919 */ /* 0x000e2e0000002200 */
[----:B------:R-:W1:Y:S01]  /*0020*/  LDC R0, c[0x0][0x360] ;  /* 0x0000d800ff007b82 */ /* 0x000e620000000800 */
[----:B------:R-:W1:Y:S07]  /*0030*/  S2R R5, SR_TID.X ;  /* 0x0000000000057919 */ /* 0x000e6e0000002100 */
[----:B------:R-:W0:Y:S08]  /*0040*/  S2UR UR5, SR_CTAID.Y ;  /* 0x00000000000579c3 */ /* 0x000e300000002600 */
[----:B------:R-:W0:Y:S08]  /*0050*/  LDC R16, c[0x0][0x364] ;  /* 0x0000d900ff107b82 */ /* 0x000e300000000800 */
[----:B------:R-:W1:Y:S08]  /*0060*/  S2UR UR4, SR_CTAID.X ;  /* 0x00000000000479c3 */ /* 0x000e700000002500 */
[----:B------:R-:W2:Y:S01]  /*0070*/  LDC.64 R2, c[0x0][0x398] ;  /* 0x0000e600ff027b82 */ /* 0x000ea20000000a00 */
[----:B0-----:R-:W-:-:S02]  /*0080*/  IMAD R16, R16, UR5, R7 ;  /* 0x0000000510107c24 */ /* 0x001fc4000f8e0207 */
[----:B-1----:R-:W-:-:S03]  /*0090*/  IMAD R0, R0, UR4, R5 ;  /* 0x0000000400007c24 */ /* 0x002fc6000f8e0205 */
[----:B--2---:R-:W-:-:S04]  /*00a0*/  ISETP.GE.AND P0, PT, R16, R3, PT ;  /* 0x000000031000720c */ /* 0x004fc80003f06270 */
[----:B------:R-:W-:-:S13]  /*00b0*/  ISETP.GE.OR P0, PT, R0, R2, P0 ;  /* 0x000000020000720c */ /* 0x000fda0000706670 */
[----:B------:R-:W-:Y:S05]  /*00c0*/  @P0 EXIT ;  /* 0x000000000000094d */ /* 0x000fea0003800000 */
[----:B------:R-:W0:Y:S01]  /*00d0*/  LDC R17, c[0x0][0x3a0] ;  /* 0x0000e800ff117b82 */ /* 0x000e220000000800 */
[----:B------:R-:W1:Y:S01]  /*00e0*/  LDCU.64 UR6, c[0x0][0x358] ;  /* 0x00006b00ff0677ac */ /* 0x000e620008000a00 */
[----:B------:R-:W-:Y:S01]  /*00f0*/  HFMA2 R26, -RZ, RZ, 0, 0 ;  /* 0x00000000ff1a7431 */ /* 0x000fe200000001ff */
[----:B0-----:R-:W-:-:S13]  /*0100*/  ISETP.GE.AND P0, PT, R17, 0x1, PT ;  /* 0x000000011100780c */ /* 0x001fda0003f06270 */
[----:B-1----:R-:W-:Y:S05]  /*0110*/  @!P0 BRA `(.L_x_52) ;  /* 0x0000000400b88947 */ /* 0x002fea0003800000 */
[C---:B------:R-:W-:Y:S01]  /*0120*/  ISETP.GE.U32.AND P1, PT, R17.reuse, 0x8, PT ;  /* 0x000000081100780c */ /* 0x040fe20003f26070 */
[----:B------:R-:W-:Y:S01]  /*0130*/  IMAD R18, R0, R17, RZ ;  /* 0x0000001100127224 */ /* 0x000fe200078e02ff */
[----:B------:R-:W-:Y:S02]  /*0140*/  LOP3.LUT R25, R17, 0x7, RZ, 0xc0, !PT ;  /* 0x0000000711197812 */ /* 0x000fe400078ec0ff */
[----:B------:R-:W-:Y:S02]  /*0150*/  MOV R26, RZ ;  /* 0x000000ff001a7202 */ /* 0x000fe40000000f00 */
[----:B------:R-:W-:Y:S02]  /*0160*/  ISETP.NE.AND P0, PT, R25, RZ, PT ;  /* 0x000000ff1900720c */ /* 0x000fe40003f05270 */
[----:B------:R-:W-:-:S05]  /*0170*/  MOV R19, RZ ;  /* 0x000000ff00137202 */ /* 0x000fca0000000f00 */
[----:B------:R-:W-:Y:S06]  /*0180*/  @!P1 BRA `(.L_x_53) ;  /* 0x0000000000c49947 */ /* 0x000fec0003800000 */
[----:B------:R-:W0:Y:S01]  /*0190*/  LDCU.64 UR4, c[0x0][0x380] ;  /* 0x00007000ff0477ac */ /* 0x000e220008000a00 */
[----:B------:R-:W-:Y:S02]  /*01a0*/  LOP3.LUT R19, R17, 0x7ffffff8, RZ, 0xc0, !PT ;  /* 0x7ffffff811137812 */ /* 0x000fe400078ec0ff */
[----:B------:R-:W-:Y:S02]  /*01b0*/  MOV R26, RZ ;  /* 0x000000ff001a7202 */ /* 0x000fe40000000f00 */
[----:B------:R-:W-:Y:S02]  /*01c0*/  MOV R2, R18 ;  /* 0x0000001200027202 */ /* 0x000fe40000000f00 */
[----:B------:R-:W-:Y:S02]  /*01d0*/  MOV R22, R16 ;  /* 0x0000001000167202 */ /* 0x000fe40000000f00 */
[----:B------:R-:W-:Y:S01]  /*01e0*/  IADD3 R20, PT, PT, -R19, RZ, RZ ;  /* 0x000000ff13147210 */ /* 0x000fe20007ffe1ff */
[----:B0-----:R-:W-:-:S04]  /*01f0*/  UIADD3 UR4, UP0, UPT, UR4, 0x10, URZ ;  /* 0x0000001004047890 */ /* 0x001fc8000ff1e0ff */
[----:B------:R-:W-:-:S12]  /*0200*/  UIADD3.X UR5, UPT, UPT, URZ, UR5, URZ, UP0, !UPT ;  /* 0x00000005ff057290 */ /* 0x000fd800087fe4ff */
.L_x_54:
[----:B------:R-:W0:Y:S01]  /*0210*/  LDC.64 R14, c[0x0][0x388] ;  /* 0x0000e200ff0e7b82 */ /* 0x000e220000000a00 */
[----:B------:R-:W-:Y:S02]  /*0220*/  MOV R4, UR4 ;  /* 0x0000000400047c02 */ /* 0x000fe40008000f00 */
[----:B------:R-:W-:-:S03]  /*0230*/  MOV R5, UR5 ;  /* 0x0000000500057c02 */ /* 0x000fc60008000f00 */
[----:B------:R-:W-:-:S05]  /*0240*/  IMAD.WIDE R4, R2, 0x4, R4 ;  /* 0x0000000402047825 */ /* 0x000fca00078e0204 */
[----:B------:R-:W2:Y:S04]  /*0250*/  LDG.E R21, desc[UR6][R4.64+-0x10] ;  /* 0xfffff00604157981 */ /* 0x000ea8000c1e1900 */
[----:B------:R-:W3:Y:S04]  /*0260*/  LDG.E R23, desc[UR6][R4.64+-0xc] ;  /* 0xfffff40604177981 */ /* 0x000ee8000c1e1900 */
[----:B------:R-:W4:Y:S01]  /*0270*/  LDG.E R29, desc[UR6][R4.64+-0x8] ;  /* 0xfffff806041d7981 */ /* 0x000f22000c1e1900 */
[----:B0-----:R-:W-:-:S05]  /*0280*/  IMAD.WIDE R14, R22, 0x4, R14 ;  /* 0x00000004160e7825 */ /* 0x001fca00078e020e */
[----:B------:R0:W2:Y:S01]  /*0290*/  LDG.E R24, desc[UR6][R14.64] ;  /* 0x000000060e187981 */ /* 0x0000a2000c1e1900 */
[----:B------:R-:W-:-:S04]  /*02a0*/  IMAD.WIDE R12, R3, 0x4, R14 ;  /* 0x00000004030c7825 */ /* 0x000fc800078e020e */
[C---:B------:R-:W-:Y:S02]  /*02b0*/  IMAD.WIDE R6, R3.reuse, 0x4, R12 ;  /* 0x0000000403067825 */ /* 0x040fe400078e020c */
[----:B------:R-:W3:Y:S02]  /*02c0*/  LDG.E R12, desc[UR6][R12.64] ;  /* 0x000000060c0c7981 */ /* 0x000ee4000c1e1900 */
[C---:B------:R-:W-:Y:S02]  /*02d0*/  IMAD.WIDE R8, R3.reuse, 0x4, R6 ;  /* 0x0000000403087825 */ /* 0x040fe400078e0206 */
[----:B------:R1:W4:Y:S02]  /*02e0*/  LDG.E R28, desc[UR6][R6.64] ;  /* 0x00000006061c7981 */ /* 0x000324000c1e1900 */
[C---:B------:R-:W-:Y:S02]  /*02f0*/  IMAD.WIDE R10, R3.reuse, 0x4, R8 ;  /* 0x00000004030a7825 */ /* 0x040fe400078e0208 */
[----:B------:R-:W5:Y:S02]  /*0300*/  LDG.E R8, desc[UR6][R8.64] ;  /* 0x0000000608087981 */ /* 0x000f64000c1e1900 */
[----:B0-----:R-:W-:-:S05]  /*0310*/  IMAD.WIDE R14, R3, 0x4, R10 ;  /* 0x00000004030e7825 */ /* 0x001fca00078e020a */
[----:B------:R-:W5:Y:S04]  /*0320*/  LDG.E R13, desc[UR6][R14.64] ;  /* 0x000000060e0d7981 */ /* 0x000f68000c1e1900 */
[----:B------:R-:W5:Y:S04]  /*0330*/  LDG.E R9, desc[UR6][R10.64] ;  /* 0x000000060a097981 */ /* 0x000f68000c1e1900 */
[----:B------:R-:W5:Y:S04]  /*0340*/  LDG.E R11, desc[UR6][R4.64+-0x4] ;  /* 0xfffffc06040b7981 */ /* 0x000f68000c1e1900 */
[----:B------:R-:W5:Y:S01]  /*0350*/  LDG.E R10, desc[UR6][R4.64+0x8] ;  /* 0x00000806040a7981 */ /* 0x000f62000c1e1900 */
[----:B--2---:R-:W-:Y:S01]  /*0360*/  FFMA R24, R21, R24, R26 ;  /* 0x0000001815187223 */ /* 0x004fe2000000001a */
[----:B------:R-:W-:-:S02]  /*0370*/  IMAD.WIDE R26, R3, 0x4, R14 ;  /* 0x00000004031a7825 */ /* 0x000fc400078e020e */
[----:B------:R-:W2:Y:S04]  /*0380*/  LDG.E R21, desc[UR6][R4.64] ;  /* 0x0000000604157981 */ /* 0x000ea8000c1e1900 */
[----:B------:R-:W2:Y:S01]  /*0390*/  LDG.E R14, desc[UR6][R4.64+0x4] ;  /* 0x00000406040e7981 */ /* 0x000ea2000c1e1900 */
[----:B-1----:R-:W-:-:S03]  /*03a0*/  IMAD.WIDE R6, R3, 0x4, R26 ;  /* 0x0000000403067825 */ /* 0x002fc600078e021a */
[----:B------:R-:W2:Y:S04]  /*03b0*/  LDG.E R15, desc[UR6][R4.64+0xc] ;  /* 0x00000c06040f7981 */ /* 0x000ea8000c1e1900 */
[----:B------:R-:W2:Y:S04]  /*03c0*/  LDG.E R6, desc[UR6][R6.64] ;  /* 0x0000000606067981 */ /* 0x000ea8000c1e1900 */
[----:B------:R-:W2:Y:S01]  /*03d0*/  LDG.E R5, desc[UR6][R26.64] ;  /* 0x000000061a057981 */ /* 0x000ea2000c1e1900 */
[----:B---3--:R-:W-:Y:S01]  /*03e0*/  FFMA R12, R23, R12, R24 ;  /* 0x0000000c170c7223 */ /* 0x008fe20000000018 */
[----:B------:R-:W-:-:S03]  /*03f0*/  IADD3 R20, PT, PT, R20, 0x8, RZ ;  /* 0x0000000814147810 */ /* 0x000fc60007ffe0ff */
[----:B----4-:R-:W-:Y:S01]  /*0400*/  FFMA R12, R29, R28, R12 ;  /* 0x0000001c1d0c7223 */ /* 0x010fe2000000000c */
[----:B------:R-:W-:Y:S02]  /*0410*/  ISETP.NE.AND P1, PT, R20, RZ, PT ;  /* 0x000000ff1400720c */ /* 0x000fe40003f25270 */
[----:B------:R-:W-:Y:S01]  /*0420*/  LEA R22, R3, R22, 0x3 ;  /* 0x0000001603167211 */ /* 0x000fe200078e18ff */
[----:B-----5:R-:W-:Y:S01]  /*0430*/  FFMA R8, R11, R8, R12 ;  /* 0x000000080b087223 */ /* 0x020fe2000000000c */
[----:B------:R-:W-:-:S03]  /*0440*/  IADD3 R2, PT, PT, R2, 0x8, RZ ;  /* 0x0000000802027810 */ /* 0x000fc60007ffe0ff */
[----:B--2---:R-:W-:-:S04]  /*0450*/  FFMA R9, R21, R9, R8 ;  /* 0x0000000915097223 */ /* 0x004fc80000000008 */
[----:B------:R-:W-:-:S04]  /*0460*/  FFMA R9, R14, R13, R9 ;  /* 0x0000000d0e097223 */ /* 0x000fc80000000009 */
[----:B------:R-:W-:-:S04]  /*0470*/  FFMA R10, R10, R5, R9 ;  /* 0x000000050a0a7223 */ /* 0x000fc80000000009 */
[----:B------:R-:W-:Y:S01]  /*0480*/  FFMA R26, R15, R6, R10 ;  /* 0x000000060f1a7223 */ /* 0x000fe2000000000a */
[----:B------:R-:W-:Y:S06]  /*0490*/  @P1 BRA `(.L_x_54) ;  /* 0xfffffffc005c1947 */ /* 0x000fec000383ffff */
.L_x_53:
[----:B------:R-:W-:Y:S05]  /*04a0*/  @!P0 BRA `(.L_x_52) ;  /* 0x0000000000d48947 */ /* 0x000fea0003800000 */
[----:B------:R-:W-:Y:S02]  /*04b0*/  ISETP.GE.U32.AND P0, PT, R25, 0x4, PT ;  /* 0x000000041900780c */ /* 0x000fe40003f06070 */
[----:B------:R-:W-:-:S04]  /*04c0*/  LOP3.LUT R2, R17, 0x3, RZ, 0xc0, !PT ;  /* 0x0000000311027812 */ /* 0x000fc800078ec0ff */
[----:B------:R-:W-:-:S07]  /*04d0*/  ISETP.NE.AND P1, PT, R2, RZ, PT ;  /* 0x000000ff0200720c */ /* 0x000fce0003f25270 */
[----:B------:R-:W-:Y:S06]  /*04e0*/  @!P0 BRA `(.L_x_55) ;  /* 0x0000000000588947 */ /* 0x000fec0003800000 */
[----:B------:R-:W0:Y:S01]  /*04f0*/  LDC.64 R10, c[0x0][0x388] ;  /* 0x0000e200ff0a7b82 */ /* 0x000e220000000a00 */
[----:B------:R-:W-:Y:S01]  /*0500*/  IMAD R9, R19, R3, R16 ;  /* 0x0000000313097224 */ /* 0x000fe200078e0210 */
[----:B------:R-:W-:-:S06]  /*0510*/  IADD3 R7, PT, PT, R18, R19, RZ ;  /* 0x0000001312077210 */ /* 0x000fcc0007ffe0ff */
[----:B------:R-:W1:Y:S01]  /*0520*/  LDC.64 R4, c[0x0][0x380] ;  /* 0x0000e000ff047b82 */ /* 0x000e620000000a00 */
[----:B0-----:R-:W-:-:S04]  /*0530*/  IMAD.WIDE R10, R9, 0x4, R10 ;  /* 0x00000004090a7825 */ /* 0x001fc800078e020a */
[----:B------:R-:W-:Y:S02]  /*0540*/  IMAD.WIDE R12, R3, 0x4, R10 ;  /* 0x00000004030c7825 */ /* 0x000fe400078e020a */
[----:B------:R-:W2:Y:S02]  /*0550*/  LDG.E R10, desc[UR6][R10.64] ;  /* 0x000000060a0a7981 */ /* 0x000ea4000c1e1900 */
[----:B-1----:R-:W-:-:S04]  /*0560*/  IMAD.WIDE R4, R7, 0x4, R4 ;  /* 0x0000000407047825 */ /* 0x002fc800078e0204 */
[C---:B------:R-:W-:Y:S01]  /*0570*/  IMAD.WIDE R6, R3.reuse, 0x4, R12 ;  /* 0x0000000403067825 */ /* 0x040fe200078e020c */
[----:B------:R-:W2:Y:S04]  /*0580*/  LDG.E R15, desc[UR6][R4.64] ;  /* 0x00000006040f7981 */ /* 0x000ea8000c1e1900 */
[----:B------:R-:W3:Y:S01]  /*0590*/  LDG.E R12, desc[UR6][R12.64] ;  /* 0x000000060c0c7981 */ /* 0x000ee2000c1e1900 */
[----:B------:R-:W-:-:S03]  /*05a0*/  IMAD.WIDE R8, R3, 0x4, R6 ;  /* 0x0000000403087825 */ /* 0x000fc600078e0206 */
[----:B------:R-:W3:Y:S04]  /*05b0*/  LDG.E R14, desc[UR6][R4.64+0x4] ;  /* 0x00000406040e7981 */ /* 0x000ee8000c1e1900 */
[----:B------:R-:W4:Y:S04]  /*05c0*/  LDG.E R20, desc[UR6][R6.64] ;  /* 0x0000000606147981 */ /* 0x000f28000c1e1900 */
[----:B------:R-:W4:Y:S04]  /*05d0*/  LDG.E R21, desc[UR6][R4.64+0x8] ;  /* 0x0000080604157981 */ /* 0x000f28000c1e1900 */
[----:B------:R-:W5:Y:S04]  /*05e0*/  LDG.E R23, desc[UR6][R4.64+0xc] ;  /* 0x00000c0604177981 */ /* 0x000f68000c1e1900 */
[----:B------:R-:W5:Y:S01]  /*05f0*/  LDG.E R8, desc[UR6][R8.64] ;  /* 0x0000000608087981 */ /* 0x000f62000c1e1900 */
[----:B------:R-:W-:Y:S01]  /*0600*/  IADD3 R19, PT, PT, R19, 0x4, RZ ;  /* 0x0000000413137810 */ /* 0x000fe20007ffe0ff */
[----:B--2---:R-:W-:-:S04]  /*0610*/  FFMA R15, R15, R10, R26 ;  /* 0x0000000a0f0f7223 */ /* 0x004fc8000000001a */
[----:B---3--:R-:W-:-:S04]  /*0620*/  FFMA R14, R14, R12, R15 ;  /* 0x0000000c0e0e7223 */ /* 0x008fc8000000000f */
[----:B----4-:R-:W-:-:S04]  /*0630*/  FFMA R14, R21, R20, R14 ;  /* 0x00000014150e7223 */ /* 0x010fc8000000000e */
[----:B-----5:R-:W-:-:S07]  /*0640*/  FFMA R26, R23, R8, R14 ;  /* 0x00000008171a7223 */ /* 0x020fce000000000e */
.L_x_55:
[----:B------:R-:W-:Y:S05]  /*0650*/  @!P1 BRA `(.L_x_52) ;  /* 0x0000000000689947 */ /* 0x000fea0003800000 */
[----:B------:R-:W0:Y:S01]  /*0660*/  LDC.64 R10, c[0x0][0x388] ;  /* 0x0000e200ff0a7b82 */ /* 0x000e220000000a00 */
[----:B------:R-:W-:Y:S02]  /*0670*/  ISETP.NE.AND P0, PT, R2, 0x1, PT ;  /* 0x000000010200780c */ /* 0x000fe40003f05270 */
[----:B------:R-:W-:-:S04]  /*0680*/  LOP3.LUT R17, R17, 0x1, RZ, 0xc0, !PT ;  /* 0x0000000111117812 */ /* 0x000fc800078ec0ff */
[----:B------:R-:W-:Y:S01]  /*0690*/  ISETP.NE.U32.AND P1, PT, R17, 0x1, PT ;  /* 0x000000011100780c */ /* 0x000fe20003f25070 */
[----:B------:R-:W1:Y:S06]  /*06a0*/  LDC.64 R8, c[0x0][0x380] ;  /* 0x0000e000ff087b82 */ /* 0x000e6c0000000a00 */
[C---:B------:R-:W-:Y:S01]  /*06b0*/  @P0 IMAD R15, R19.reuse, R3, R16 ;  /* 0x00000003130f0224 */ /* 0x040fe200078e0210 */
[----:B------:R-:W-:Y:S01]  /*06c0*/  @P0 IADD3 R13, PT, PT, R18, R19, RZ ;  /* 0x00000013120d0210 */ /* 0x000fe20007ffe0ff */
[----:B------:R-:W2:Y:S01]  /*06d0*/  LDC.64 R6, c[0x0][0x380] ;  /* 0x0000e000ff067b82 */ /* 0x000ea20000000a00 */
[----:B------:R-:W-:-:S07]  /*06e0*/  @P0 IADD3 R19, PT, PT, R19, 0x2, RZ ;  /* 0x0000000213130810 */ /* 0x000fce0007ffe0ff */
[----:B------:R-:W3:Y:S01]  /*06f0*/  LDC.64 R4, c[0x0][0x388] ;  /* 0x0000e200ff047b82 */ /* 0x000ee20000000a00 */
[----:B0-----:R-:W-:Y:S01]  /*0700*/  @P0 IMAD.WIDE R10, R15, 0x4, R10 ;  /* 0x000000040f0a0825 */ /* 0x001fe200078e020a */
[----:B------:R-:W-:-:S03]  /*0710*/  @!P1 IADD3 R15, PT, PT, R18, R19, RZ ;  /* 0x00000013120f9210 */ /* 0x000fc60007ffe0ff */
[----:B------:R-:W-:Y:S01]  /*0720*/  @!P1 IMAD R19, R19, R3, R16 ;  /* 0x0000000313139224 */ /* 0x000fe200078e0210 */
[----:B------:R-:W4:Y:S01]  /*0730*/  @P0 LDG.E R2, desc[UR6][R10.64] ;  /* 0x000000060a020981 */ /* 0x000f22000c1e1900 */
[----:B-1----:R-:W-:-:S04]  /*0740*/  @P0 IMAD.WIDE R8, R13, 0x4, R8 ;  /* 0x000000040d080825 */ /* 0x002fc800078e0208 */
[----:B------:R-:W-:Y:S01]  /*0750*/  @P0 IMAD.WIDE R12, R3, 0x4, R10 ;  /* 0x00000004030c0825 */ /* 0x000fe200078e020a */
[----:B------:R-:W4:Y:S03]  /*0760*/  @P0 LDG.E R17, desc[UR6][R8.64] ;  /* 0x0000000608110981 */ /* 0x000f26000c1e1900 */
[----:B--2---:R-:W-:Y:S01]  /*0770*/  @!P1 IMAD.WIDE R6, R15, 0x4, R6 ;  /* 0x000000040f069825 */ /* 0x004fe200078e0206 */
[----:B------:R-:W2:Y:S04]  /*0780*/  @P0 LDG.E R21, desc[UR6][R8.64+0x4] ;  /* 0x0000040608150981 */ /* 0x000ea8000c1e1900 */
[----:B------:R-:W2:Y:S01]  /*0790*/  @P0 LDG.E R12, desc[UR6][R12.64] ;  /* 0x000000060c0c0981 */ /* 0x000ea2000c1e1900 */
[----:B---3--:R-:W-:-:S03]  /*07a0*/  @!P1 IMAD.WIDE R4, R19, 0x4, R4 ;  /* 0x0000000413049825 */ /* 0x008fc600078e0204 */
[----:B------:R-:W3:Y:S04]  /*07b0*/  @!P1 LDG.E R7, desc[UR6][R6.64] ;  /* 0x0000000606079981 */ /* 0x000ee8000c1e1900 */
[----:B------:R-:W3:Y:S01]  /*07c0*/  @!P1 LDG.E R4, desc[UR6][R4.64] ;  /* 0x0000000604049981 */ /* 0x000ee2000c1e1900 */
[----:B----4-:R-:W-:-:S04]  /*07d0*/  @P0 FFMA R2, R17, R2, R26 ;  /* 0x0000000211020223 */ /* 0x010fc8000000001a */
[----:B--2---:R-:W-:-:S04]  /*07e0*/  @P0 FFMA R26, R21, R12, R2 ;  /* 0x0000000c151a0223 */ /* 0x004fc80000000002 */
[----:B---3--:R-:W-:-:S07]  /*07f0*/  @!P1 FFMA R26, R7, R4, R26 ;  /* 0x00000004071a9223 */ /* 0x008fce000000001a */
.L_x_52:
[----:B------:R-:W0:Y:S01]  /*0800*/  LDC.64 R4, c[0x0][0x390] ;  /* 0x0000e400ff047b82 */ /* 0x000e220000000a00 */
[----:B------:R-:W-:-:S04]  /*0810*/  IMAD R3, R0, R3, R16 ;  /* 0x0000000300037224 */ /* 0x000fc800078e0210 */
[----:B0-----:R-:W-:-:S05]  /*0820*/  IMAD.WIDE R2, R3, 0x4, R4 ;  /* 0x0000000403027825 */ /* 0x001fca00078e0204 */
[----:B------:R-:W-:Y:S01]  /*0830*/  STG.E desc[UR6][R2.64], R26 ;  /* 0x0000001a02007986 */ /* 0x000fe2000c101906 */
[----:B------:R-:W-:Y:S05]  /*0840*/  EXIT ;  /* 0x000000000000794d */ /* 0x000fea0003800000 */
.L_x_56:
        /* <DEDUP_REMOVED lines=11> */
.L_x_62:


//--------------------- .text._Z16matrix_transposePKfPfii --------------------------
	.section	.text._Z16matrix_transposePKfPfii,"ax",@progbits
	.align	128
        .global         _Z16matrix_transposePKfPfii
        .type           _Z16matrix_transposePKfPfii,@function
        .size           _Z16matrix_transposePKfPfii,(.L_x_63 - _Z16matrix_transposePKfPfii)
        .other          _Z16matrix_transposePKfPfii,@"STO_CUDA_ENTRY STV_DEFAULT"
_Z16matrix_transposePKfPfii:
.text._Z16matrix_transposePKfPfii:
[----:B------:R-:W-:Y:S01]  /*0000*/  LDC R1, c[0x0][0x37c] ;  /* 0x0000df00ff017b82 */ /* 0x000fe20000000800 */
[----:B------:R-:W0:Y:S07]  /*0010*/  S2R R2, SR_TID.Y ;  /* 0x0000000000027919 */ /* 0x000e2e0000002200 */
[----:B------:R-:W1:Y:S01]  /*0020*/  LDC R0, c[0x0][0x360] ;  /* 0x0000d800ff007b82 */ /* 0x000e620000000800 */
[----:B------:R-:W2:Y:S01]  /*0030*/  LDCU.64 UR6, c[0x0][0x390] ;  /* 0x00007200ff0677ac */ /* 0x000ea20008000a00 */
[----:B------:R-:W1:Y:S06]  /*0040*/  S2R R3, SR_TID.X ;  /* 0x0000000000037919 */ /* 0x000e6c0000002100 */
[----:B------:R-:W0:Y:S08]  /*0050*/  S2UR UR5, SR_CTAID.Y ;  /* 0x00000000000579c3 */ /* 0x000e300000002600 */
[----:B------:R-:W0:Y:S08]  /*0060*/  LDC R7, c[0x0][0x364] ;  /* 0x0000d900ff077b82 */ /* 0x000e300000000800 */
[----:B------:R-:W1:Y:S01]  /*0070*/  S2UR UR4, SR_CTAID.X ;  /* 0x00000000000479c3 */ /* 0x000e620000002500 */
[----:B0-----:R-:W-:-:S05]  /*0080*/  IMAD R7, R7, UR5, R2 ;  /* 0x0000000507077c24 */ /* 0x001fca000f8e0202 */
[----:B--2---:R-:W-:Y:S01]  /*0090*/  ISETP.GE.AND P0, PT, R7, UR7, PT ;  /* 0x0000000707007c0c */ /* 0x004fe2000bf06270 */
[----:B-1----:R-:W-:-:S05]  /*00a0*/  IMAD R0, R0, UR4, R3 ;  /* 0x0000000400007c24 */ /* 0x002fca000f8e0203 */
[----:B------:R-:W-:-:S13]  /*00b0*/  ISETP.GE.OR P0, PT, R0, UR6, P0 ;  /* 0x0000000600007c0c */ /* 0x000fda0008706670 */
[----:B------:R-:W-:Y:S05]  /*00c0*/  @P0 EXIT ;  /* 0x000000000000094d */ /* 0x000fea0003800000 */
[----:B------:R-:W0:Y:S01]  /*00d0*/  LDC.64 R2, c[0x0][0x380] ;  /* 0x0000e000ff027b82 */ /* 0x000e220000000a00 */
[----:B------:R-:W1:Y:S01]  /*00e0*/  LDCU.64 UR4, c[0x0][0x358] ;  /* 0x00006b00ff0477ac */ /* 0x000e620008000a00 */
[----:B------:R-:W-:-:S04]  /*00f0*/  IMAD R5, R0, UR7, R7 ;  /* 0x0000000700057c24 */ /* 0x000fc8000f8e0207 */
[----:B0-----:R-:W-:Y:S02]  /*0100*/  IMAD.WIDE R2, R5, 0x4, R2 ;  /* 0x0000000405027825 */ /* 0x001fe400078e0202 */
[----:B------:R-:W0:Y:S04]  /*0110*/  LDC.64 R4, c[0x0][0x388] ;  /* 0x0000e200ff047b82 */ /* 0x000e280000000a00 */
[----:B-1----:R-:W2:Y:S01]  /*0120*/  LDG.E R3, desc[UR4][R2.64] ;  /* 0x0000000402037981 */ /* 0x002ea2000c1e1900 */
[----:B------:R-:W-:-:S04]  /*0130*/  IMAD R7, R7, UR6, R0 ;  /* 0x0000000607077c24 */ /* 0x000fc8000f8e0200 */
[----:B0-----:R-:W-:-:S05]  /*0140*/  IMAD.WIDE R4, R7, 0x4, R4 ;  /* 0x0000000407047825 */ /* 0x001fca00078e0204 */
[----:B--2---:R-:W-:Y:S01]  /*0150*/  STG.E desc[UR4][R4.64], R3 ;  /* 0x0000000304007986 */ /* 0x004fe2000c101904 */
[----:B------:R-:W-:Y:S05]  /*0160*/  EXIT ;  /* 0x000000000000794d */ /* 0x000fea0003800000 */
.L_x_57:
        /* <DEDUP_REMOVED lines=9> */
.L_x_63:


//--------------------- .nv.shared._Z14matrix_softmaxPfii --------------------------
	.section	.nv.shared._Z14matrix_softmaxPfii,"aw",@nobits
	.sectionflags	@""
	.align	16
	.zero		1024


//--------------------- .nv.shared.reserved.0     --------------------------
	.section	.nv.shared.reserved.0,"aw",@nobits
	.weak		__nv_reservedSMEM_offset_0_alias
	.size		__nv_reservedSMEM_offset_0_alias, 0, 64
	.other		__nv_reservedSMEM_offset_0_alias,@"STO_CUDA_RESERVED_SHARED STV_DEFAULT"
__nv_reservedSMEM_offset_0_alias:
	.zero		0
	.zero		64


//--------------------- .nv.shared._Z12array_dividePffi --------------------------
	.section	.nv.shared._Z12array_dividePffi,"aw",@nobits
	.sectionflags	@""
	.align	16
	.zero		1024


//--------------------- .nv.shared._Z15matrix_multiplyPKfS0_Pfiii --------------------------
	.section	.nv.shared._Z15matrix_multiplyPKfS0_Pfiii,"aw",@nobits
	.sectionflags	@""
	.align	16
	.zero		1024


//--------------------- .nv.shared._Z16matrix_transposePKfPfii --------------------------
	.section	.nv.shared._Z16matrix_transposePKfPfii,"aw",@nobits
	.sectionflags	@""
	.align	16
	.zero		1024


//--------------------- .nv.constant0._Z14matrix_softmaxPfii --------------------------
	.section	.nv.constant0._Z14matrix_softmaxPfii,"a",@progbits
	.sectionflags	@""
	.align	4
.nv.constant0._Z14matrix_softmaxPfii:
	.zero		912


//--------------------- .nv.constant0._Z12array_dividePffi --------------------------
	.section	.nv.constant0._Z12array_dividePffi,"a",@progbits
	.sectionflags	@""
	.align	4
.nv.constant0._Z12array_dividePffi:
	.zero		912


//--------------------- .nv.constant0._Z15matrix_multiplyPKfS0_Pfiii --------------------------
	.section	.nv.constant0._Z15matrix_multiplyPKfS0_Pfiii,"a",@progbits
	.sectionflags	@""
	.align	4
.nv.constant0._Z15matrix_multiplyPKfS0_Pfiii:
	.zero		932


//--------------------- .nv.constant0._Z16matrix_transposePKfPfii --------------------------
	.section	.nv.constant0._Z16matrix_transposePKfPfii,"a",@progbits
	.sectionflags	@""
	.align	4
.nv.constant0._Z16matrix_transposePKfPfii:
	.zero		920


//--------------------- SYMBOLS --------------------------

	.type		.nv.reservedSmem.offset0,@object
	.size		.nv.reservedSmem.offset0,0x4
	.type		.nv.reservedSmem.cap,@object
	.size		.nv.reservedSmem.cap,0x4
